	.target	sm_100a

	.elftype	@"ET_EXEC"


//--------------------- .note.nv.tkinfo           --------------------------
	.section	.note.nv.tkinfo,"",@"SHT_NOTE"
	.sectionflags	@"SHF_NOTE_NV_TKINFO"
	.tkinfo
        /*0018*/ 	.word	0x00000002
        /*0030*/ 	.string	""
        /*0030*/ 	.string	"ptxas"
        /*0030*/ 	.string	"Cuda compilation tools, release 13.0, V13.0.88"
        /*0030*/ 	.string	"Build cuda_13.0.r13.0/compiler.36424714_0"
        /*0030*/ 	.string	"-arch sm_100a -m 64 "



//--------------------- .note.nv.cuinfo           --------------------------
	.section	.note.nv.cuinfo,"",@"SHT_NOTE"
	.sectionflags	@"SHF_NOTE_NV_CUINFO"
        /*0018*/ 	.short	0x0002
        /*001a*/ 	.short	0x0064
        /*001c*/ 	.short	0x0082
	.zero		2


//--------------------- .nv.info                  --------------------------
	.section	.nv.info,"",@"SHT_CUDA_INFO"
	.align	4


	//----- nvinfo : EIATTR_REGCOUNT
	.align		4
        /*0000*/ 	.byte	0x04, 0x2f
        /*0002*/ 	.short	(.L_19 - .L_18)
	.align		4
.L_18:
        /*0004*/ 	.word	index@(_ZN7cutlass13device_kernelINS_4gemm6kernel13GemmUniversalIN4cute5tupleIJiiiiEEENS1_10collective13CollectiveMmaINS1_35MainloopSm100TmaUmmaWarpSpecializedILi6ELi2ELi4ENS5_IJNS4_1CILi1EEESB_SB_EEEEENS5_IJNSA_ILi128EEESE_SE_EEENS_12float_e4m3_tENS5_IJSB_llEEENS_12float_e5m2_tENS5_IJlSB_lEEENS4_8TiledMMAINS4_8MMA_AtomIJNS4_10MMA_TraitsINS4_19SM100_MMA_F8F6F4_SSEJSG_SI_fSE_SE_NS4_17integral_constantINS4_4UMMA5MajorELSQ_1EEENSO_ISQ_LSQ_0EEENSO_INSP_7ScaleInELST_0EEESU_EEEEEENS4_6LayoutISC_NS5_IJNSA_ILi0EEESY_SY_EEEEENS5_IJNS4_10UnderscoreES11_S11_EEEEENS4_13SM90_TMA_LOADENS4_14ComposedLayoutINS4_7SwizzleILi3ELi4ELi3EEENS4_18smem_ptr_flag_bitsILi8EEENSX_INS5_IJSE_NSA_ILi8EEEEEENS5_IJSB_SE_EEEEEEEvNS4_8identityES14_NS15_IS17_S19_NSX_INS5_IJS1A_SE_EEENS5_IJSE_SB_EEEEEEEvS1F_EENS_8epilogue10collective18CollectiveEpilogueINS1L_23Sm100TmaWarpSpecializedILi2ELi2ELi64ELb0ELb0EEEJSF_NS5_IJNSX_ISE_SB_EENSX_INSA_ILi64EEESB_EEEEESG_SJ_SG_SJ_NS1L_6fusion15FusionCallbacksIS1P_NS1U_17LinearCombinationISG_fSG_fLNS_15FloatRoundStyleE2EEESF_S1T_JEEENS4_5SM1004TMEM4LOAD26SM100_TMEM_LOAD_32dp32b64xES14_NS15_INS16_ILi2ELi4ELi3EEES19_NSX_INS5_IJS1A_S1R_EEENS5_IJS1R_SB_EEEEEEENS4_39AutoVectorizingCopyWithAssumedAlignmentILi128EEENS4_14SM90_TMA_STOREES28_S2A_S2A_EEEvvEEEEvNT_6ParamsE)
        /*0008*/ 	.word	0x000000e0


	//----- nvinfo : EIATTR_FRAME_SIZE
	.align		4
.L_19:
        /*000c*/ 	.byte	0x04, 0x11
        /*000e*/ 	.short	(.L_21 - .L_20)
	.align		4
.L_20:
        /*0010*/ 	.word	index@($__internal_2_$__cuda_sm10x_tcgen05_guardrail_trap_unallocated_columns_being_dealloced)
        /*0014*/ 	.word	0x00000000


	//----- nvinfo : EIATTR_FRAME_SIZE
	.align		4
.L_21:
        /*0018*/ 	.byte	0x04, 0x11
        /*001a*/ 	.short	(.L_23 - .L_22)
	.align		4
.L_22:
        /*001c*/ 	.word	index@($__internal_1_$__cuda_sm10x_tcgen05_guardrail_trap_phase_invalid_during_alloc)
        /*0020*/ 	.word	0x00000000


	//----- nvinfo : EIATTR_FRAME_SIZE
	.align		4
.L_23:
        /*0024*/ 	.byte	0x04, 0x11
        /*0026*/ 	.short	(.L_25 - .L_24)
	.align		4
.L_24:
        /*0028*/ 	.word	index@($__internal_0_$__cuda_sm10x_tcgen05_guardrail_trap_col_being_dealloced_not_returned_by_alloc)
        /*002c*/ 	.word	0x00000000


	//----- nvinfo : EIATTR_FRAME_SIZE
	.align		4
.L_25:
        /*0030*/ 	.byte	0x04, 0x11
        /*0032*/ 	.short	(.L_27 - .L_26)
	.align		4
.L_26:
        /*0034*/ 	.word	index@(_ZN7cutlass13device_kernelINS_4gemm6kernel13GemmUniversalIN4cute5tupleIJiiiiEEENS1_10collective13CollectiveMmaINS1_35MainloopSm100TmaUmmaWarpSpecializedILi6ELi2ELi4ENS5_IJNS4_1CILi1EEESB_SB_EEEEENS5_IJNSA_ILi128EEESE_SE_EEENS_12float_e4m3_tENS5_IJSB_llEEENS_12float_e5m2_tENS5_IJlSB_lEEENS4_8TiledMMAINS4_8MMA_AtomIJNS4_10MMA_TraitsINS4_19SM100_MMA_F8F6F4_SSEJSG_SI_fSE_SE_NS4_17integral_constantINS4_4UMMA5MajorELSQ_1EEENSO_ISQ_LSQ_0EEENSO_INSP_7ScaleInELST_0EEESU_EEEEEENS4_6LayoutISC_NS5_IJNSA_ILi0EEESY_SY_EEEEENS5_IJNS4_10UnderscoreES11_S11_EEEEENS4_13SM90_TMA_LOADENS4_14ComposedLayoutINS4_7SwizzleILi3ELi4ELi3EEENS4_18smem_ptr_flag_bitsILi8EEENSX_INS5_IJSE_NSA_ILi8EEEEEENS5_IJSB_SE_EEEEEEEvNS4_8identityES14_NS15_IS17_S19_NSX_INS5_IJS1A_SE_EEENS5_IJSE_SB_EEEEEEEvS1F_EENS_8epilogue10collective18CollectiveEpilogueINS1L_23Sm100TmaWarpSpecializedILi2ELi2ELi64ELb0ELb0EEEJSF_NS5_IJNSX_ISE_SB_EENSX_INSA_ILi64EEESB_EEEEESG_SJ_SG_SJ_NS1L_6fusion15FusionCallbacksIS1P_NS1U_17LinearCombinationISG_fSG_fLNS_15FloatRoundStyleE2EEESF_S1T_JEEENS4_5SM1004TMEM4LOAD26SM100_TMEM_LOAD_32dp32b64xES14_NS15_INS16_ILi2ELi4ELi3EEES19_NSX_INS5_IJS1A_S1R_EEENS5_IJS1R_SB_EEEEEEENS4_39AutoVectorizingCopyWithAssumedAlignmentILi128EEENS4_14SM90_TMA_STOREES28_S2A_S2A_EEEvvEEEEvNT_6ParamsE)
        /*0038*/ 	.word	0x00000000


	//----- nvinfo : EIATTR_MIN_STACK_SIZE
	.align		4
.L_27:
        /*003c*/ 	.byte	0x04, 0x12
        /*003e*/ 	.short	(.L_29 - .L_28)
	.align		4
.L_28:
        /*0040*/ 	.word	index@(_ZN7cutlass13device_kernelINS_4gemm6kernel13GemmUniversalIN4cute5tupleIJiiiiEEENS1_10collective13CollectiveMmaINS1_35MainloopSm100TmaUmmaWarpSpecializedILi6ELi2ELi4ENS5_IJNS4_1CILi1EEESB_SB_EEEEENS5_IJNSA_ILi128EEESE_SE_EEENS_12float_e4m3_tENS5_IJSB_llEEENS_12float_e5m2_tENS5_IJlSB_lEEENS4_8TiledMMAINS4_8MMA_AtomIJNS4_10MMA_TraitsINS4_19SM100_MMA_F8F6F4_SSEJSG_SI_fSE_SE_NS4_17integral_constantINS4_4UMMA5MajorELSQ_1EEENSO_ISQ_LSQ_0EEENSO_INSP_7ScaleInELST_0EEESU_EEEEEENS4_6LayoutISC_NS5_IJNSA_ILi0EEESY_SY_EEEEENS5_IJNS4_10UnderscoreES11_S11_EEEEENS4_13SM90_TMA_LOADENS4_14ComposedLayoutINS4_7SwizzleILi3ELi4ELi3EEENS4_18smem_ptr_flag_bitsILi8EEENSX_INS5_IJSE_NSA_ILi8EEEEEENS5_IJSB_SE_EEEEEEEvNS4_8identityES14_NS15_IS17_S19_NSX_INS5_IJS1A_SE_EEENS5_IJSE_SB_EEEEEEEvS1F_EENS_8epilogue10collective18CollectiveEpilogueINS1L_23Sm100TmaWarpSpecializedILi2ELi2ELi64ELb0ELb0EEEJSF_NS5_IJNSX_ISE_SB_EENSX_INSA_ILi64EEESB_EEEEESG_SJ_SG_SJ_NS1L_6fusion15FusionCallbacksIS1P_NS1U_17LinearCombinationISG_fSG_fLNS_15FloatRoundStyleE2EEESF_S1T_JEEENS4_5SM1004TMEM4LOAD26SM100_TMEM_LOAD_32dp32b64xES14_NS15_INS16_ILi2ELi4ELi3EEES19_NSX_INS5_IJS1A_S1R_EEENS5_IJS1R_SB_EEEEEEENS4_39AutoVectorizingCopyWithAssumedAlignmentILi128EEENS4_14SM90_TMA_STOREES28_S2A_S2A_EEEvvEEEEvNT_6ParamsE)
        /*0044*/ 	.word	0x00000000
.L_29:


//--------------------- .nv.compat                --------------------------
	.section	.nv.compat,"",@"SHT_CUDA_COMPAT_INFO"
	.align	4
        /*0000*/ 	.byte	0x02, 0x09, 0x01, 0x00, 0x02, 0x02, 0x02, 0x00, 0x02, 0x05, 0x05, 0x00, 0x03, 0x07, 0x01, 0x01
        /*0010*/ 	.byte	0x02, 0x03, 0x01, 0x00, 0x02, 0x06, 0x01, 0x00, 0x04, 0x0b, 0x08, 0x00, 0x09, 0x00, 0x00, 0x00
        /*0020*/ 	.byte	0x00, 0x00, 0x00, 0x00


//--------------------- .nv.info._ZN7cutlass13device_kernelINS_4gemm6kernel13GemmUniversalIN4cute5tupleIJiiiiEEENS1_10collective13CollectiveMmaINS1_35MainloopSm100TmaUmmaWarpSpecializedILi6ELi2ELi4ENS5_IJNS4_1CILi1EEESB_SB_EEEEENS5_IJNSA_ILi128EEESE_SE_EEENS_12float_e4m3_tENS5_IJSB_llEEENS_12float_e5m2_tENS5_IJlSB_lEEENS4_8TiledMMAINS4_8MMA_AtomIJNS4_10MMA_TraitsINS4_19SM100_MMA_F8F6F4_SSEJSG_SI_fSE_SE_NS4_17integral_constantINS4_4UMMA5MajorELSQ_1EEENSO_ISQ_LSQ_0EEENSO_INSP_7ScaleInELST_0EEESU_EEEEEENS4_6LayoutISC_NS5_IJNSA_ILi0EEESY_SY_EEEEENS5_IJNS4_10UnderscoreES11_S11_EEEEENS4_13SM90_TMA_LOADENS4_14ComposedLayoutINS4_7SwizzleILi3ELi4ELi3EEENS4_18smem_ptr_flag_bitsILi8EEENSX_INS5_IJSE_NSA_ILi8EEEEEENS5_IJSB_SE_EEEEEEEvNS4_8identityES14_NS15_IS17_S19_NSX_INS5_IJS1A_SE_EEENS5_IJSE_SB_EEEEEEEvS1F_EENS_8epilogue10collective18CollectiveEpilogueINS1L_23Sm100TmaWarpSpecializedILi2ELi2ELi64ELb0ELb0EEEJSF_NS5_IJNSX_ISE_SB_EENSX_INSA_ILi64EEESB_EEEEESG_SJ_SG_SJ_NS1L_6fusion15FusionCallbacksIS1P_NS1U_17LinearCombinationISG_fSG_fLNS_15FloatRoundStyleE2EEESF_S1T_JEEENS4_5SM1004TMEM4LOAD26SM100_TMEM_LOAD_32dp32b64xES14_NS15_INS16_ILi2ELi4ELi3EEES19_NSX_INS5_IJS1A_S1R_EEENS5_IJS1R_SB_EEEEEEENS4_39AutoVectorizingCopyWithAssumedAlignmentILi128EEENS4_14SM90_TMA_STOREES28_S2A_S2A_EEEvvEEEEvNT_6ParamsE --------------------------
	.section	.nv.info._ZN7cutlass13device_kernelINS_4gemm6kernel13GemmUniversalIN4cute5tupleIJiiiiEEENS1_10collective13CollectiveMmaINS1_35MainloopSm100TmaUmmaWarpSpecializedILi6ELi2ELi4ENS5_IJNS4_1CILi1EEESB_SB_EEEEENS5_IJNSA_ILi128EEESE_SE_EEENS_12float_e4m3_tENS5_IJSB_llEEENS_12float_e5m2_tENS5_IJlSB_lEEENS4_8TiledMMAINS4_8MMA_AtomIJNS4_10MMA_TraitsINS4_19SM100_MMA_F8F6F4_SSEJSG_SI_fSE_SE_NS4_17integral_constantINS4_4UMMA5MajorELSQ_1EEENSO_ISQ_LSQ_0EEENSO_INSP_7ScaleInELST_0EEESU_EEEEEENS4_6LayoutISC_NS5_IJNSA_ILi0EEESY_SY_EEEEENS5_IJNS4_10UnderscoreES11_S11_EEEEENS4_13SM90_TMA_LOADENS4_14ComposedLayoutINS4_7SwizzleILi3ELi4ELi3EEENS4_18smem_ptr_flag_bitsILi8EEENSX_INS5_IJSE_NSA_ILi8EEEEEENS5_IJSB_SE_EEEEEEEvNS4_8identityES14_NS15_IS17_S19_NSX_INS5_IJS1A_SE_EEENS5_IJSE_SB_EEEEEEEvS1F_EENS_8epilogue10collective18CollectiveEpilogueINS1L_23Sm100TmaWarpSpecializedILi2ELi2ELi64ELb0ELb0EEEJSF_NS5_IJNSX_ISE_SB_EENSX_INSA_ILi64EEESB_EEEEESG_SJ_SG_SJ_NS1L_6fusion15FusionCallbacksIS1P_NS1U_17LinearCombinationISG_fSG_fLNS_15FloatRoundStyleE2EEESF_S1T_JEEENS4_5SM1004TMEM4LOAD26SM100_TMEM_LOAD_32dp32b64xES14_NS15_INS16_ILi2ELi4ELi3EEES19_NSX_INS5_IJS1A_S1R_EEENS5_IJS1R_SB_EEEEEEENS4_39AutoVectorizingCopyWithAssumedAlignmentILi128EEENS4_14SM90_TMA_STOREES28_S2A_S2A_EEEvvEEEEvNT_6ParamsE,"",@"SHT_CUDA_INFO"
	.sectionflags	@""
	.align	4


	//----- nvinfo : EIATTR_CUDA_API_VERSION
	.align		4
        /*0000*/ 	.byte	0x04, 0x37
        /*0002*/ 	.short	(.L_31 - .L_30)
.L_30:
        /*0004*/ 	.word	0x00000082


	//----- nvinfo : EIATTR_KPARAM_INFO
	.align		4
.L_31:
        /*0008*/ 	.byte	0x04, 0x17
        /*000a*/ 	.short	(.L_33 - .L_32)
.L_32:
        /*000c*/ 	.word	0x00000000
        /*0010*/ 	.short	0x0000
        /*0012*/ 	.short	0x0000
        /*0014*/ 	.byte	0x00, 0xf0, 0x01, 0x20


	//----- nvinfo : EIATTR_AT_ENTRY_FRAGMENTS
	.align		4
.L_33:
        /*0018*/ 	.byte	0x04, 0x4f
        /*001a*/ 	.short	(.L_35 - .L_34)


	//   ....[0]....
.L_34:
        /*001c*/ 	.word	0x00000006


	//----- nvinfo : EIATTR_RESERVED_SMEM_USED
	.align		4
.L_35:
        /*0020*/ 	.byte	0x01, 0x41
	.zero		2


	//----- nvinfo : EIATTR_SPARSE_MMA_MASK
	.align		4
        /*0024*/ 	.byte	0x03, 0x50
        /*0026*/ 	.short	0x0000


	//----- nvinfo : EIATTR_TCGEN05_1CTA_USED
	.align		4
        /*0028*/ 	.byte	0x01, 0x51
	.zero		2


	//----- nvinfo : EIATTR_MAXREG_COUNT
	.align		4
        /*002c*/ 	.byte	0x03, 0x1b
        /*002e*/ 	.short	0x00ff


	//----- nvinfo : EIATTR_NUM_BARRIERS
	.align		4
        /*0030*/ 	.byte	0x02, 0x4c
        /*0032*/ 	.byte	0x07
	.zero		1


	//----- nvinfo : EIATTR_EXTERNS
	.align		4
        /*0034*/ 	.byte	0x04, 0x0f
        /*0036*/ 	.short	(.L_37 - .L_36)


	//   ....[0]....
	.align		4
.L_36:
        /*0038*/ 	.word	index@(__assertfail)


	//----- nvinfo : EIATTR_MERCURY_ISA_VERSION
	.align		4
.L_37:
        /*003c*/ 	.byte	0x03, 0x5f
        /*003e*/ 	.short	0x0101


	//----- nvinfo : EIATTR_INT_WARP_WIDE_INSTR_OFFSETS
	.align		4
        /*0040*/ 	.byte	0x04, 0x31
        /*0042*/ 	.short	(.L_39 - .L_38)


	//   ....[0]....
.L_38:
        /*0044*/ 	.word	0x00001dc0


	//   ....[1]....
        /*0048*/ 	.word	0x00003920


	//   ....[2]....
        /*004c*/ 	.word	0x00003940


	//   ....[3]....
        /*0050*/ 	.word	0x00003970


	//   ....[4]....
        /*0054*/ 	.word	0x000042a0


	//   ....[5]....
        /*0058*/ 	.word	0x00004310


	//   ....[6]....
        /*005c*/ 	.word	0x000044f0


	//   ....[7]....
        /*0060*/ 	.word	0x00004650


	//----- nvinfo : EIATTR_COOP_GROUP_MASK_REGIDS
	.align		4
.L_39:
        /*0064*/ 	.byte	0x04, 0x29
        /*0066*/ 	.short	(.L_41 - .L_40)


	//   ....[0]....
.L_40:
        /*0068*/ 	.word	0xffffffff


	//   ....[1]....
        /*006c*/ 	.word	0xffffffff


	//   ....[2]....
        /*0070*/ 	.word	0xffffffff


	//   ....[3]....
        /*0074*/ 	.word	0xffffffff


	//   ....[4]....
        /*0078*/ 	.word	0xffffffff


	//   ....[5]....
        /*007c*/ 	.word	0xffffffff


	//   ....[6]....
        /*0080*/ 	.word	0xffffffff


	//   ....[7]....
        /*0084*/ 	.word	0xffffffff


	//   ....[8]....
        /*0088*/ 	.word	0xffffffff


	//   ....[9]....
        /*008c*/ 	.word	0xffffffff


	//   ....[10]....
        /*0090*/ 	.word	0xffffffff


	//   ....[11]....
        /*0094*/ 	.word	0xffffffff


	//   ....[12]....
        /*0098*/ 	.word	0xffffffff


	//----- nvinfo : EIATTR_COOP_GROUP_INSTR_OFFSETS
	.align		4
.L_41:
        /*009c*/ 	.byte	0x04, 0x28
        /*009e*/ 	.short	(.L_43 - .L_42)


	//   ....[0]....
.L_42:
        /*00a0*/ 	.word	0x00000090


	//   ....[1]....
        /*00a4*/ 	.word	0x000004d0


	//   ....[2]....
        /*00a8*/ 	.word	0x00000680


	//   ....[3]....
        /*00ac*/ 	.word	0x000007e0


	//   ....[4]....
        /*00b0*/ 	.word	0x000008e0


	//   ....[5]....
        /*00b4*/ 	.word	0x00000a50


	//   ....[6]....
        /*00b8*/ 	.word	0x00000bf0


	//   ....[7]....
        /*00bc*/ 	.word	0x00001ca0


	//   ....[8]....
        /*00c0*/ 	.word	0x00002ba0


	//   ....[9]....
        /*00c4*/ 	.word	0x00002db0


	//   ....[10]....
        /*00c8*/ 	.word	0x00002de0


	//   ....[11]....
        /*00cc*/ 	.word	0x00003800


	//   ....[12]....
        /*00d0*/ 	.word	0x00003a30


	//----- nvinfo : EIATTR_VRC_CTA_INIT_COUNT
	.align		4
.L_43:
        /*00d4*/ 	.byte	0x02, 0x4a
        /*00d6*/ 	.byte	0x80
	.zero		1


	//----- nvinfo : EIATTR_SYSCALL_OFFSETS
	.align		4
        /*00d8*/ 	.byte	0x04, 0x46
        /*00da*/ 	.short	(.L_45 - .L_44)


	//   ....[0]....
.L_44:
        /*00dc*/ 	.word	0x00005080


	//   ....[1]....
        /*00e0*/ 	.word	0x000051c0


	//   ....[2]....
        /*00e4*/ 	.word	0x00005a20


	//   ....[3]....
        /*00e8*/ 	.word	0x00007030


	//----- nvinfo : EIATTR_MBARRIER_INSTR_OFFSETS
	.align		4
.L_45:
        /*00ec*/ 	.byte	0x04, 0x39
        /*00ee*/ 	.short	(.L_47 - .L_46)


	//   ....[0]....
.L_46:
        /*00f0*/ 	.word	0x000005b0
        /*00f4*/ 	.word	0x000000ff
        /*00f8*/ 	.word	0x00000000
        /*00fc*/ 	.short	0x0100
        /*00fe*/ 	.byte	0x05
	.zero		1


	//   ....[1]....
        /*0100*/ 	.word	0x000005c0
        /*0104*/ 	.word	0x000000ff
        /*0108*/ 	.word	0x00000030
        /*010c*/ 	.short	0x0100
        /*010e*/ 	.byte	0x05
	.zero		1


	//   ....[2]....
        /*0110*/ 	.word	0x000005d0
        /*0114*/ 	.word	0x000000ff
        /*0118*/ 	.word	0x00000008
        /*011c*/ 	.short	0x0100
        /*011e*/ 	.byte	0x05
	.zero		1


	//   ....[3]....
        /*0120*/ 	.word	0x000005e0
        /*0124*/ 	.word	0x000000ff
        /*0128*/ 	.word	0x00000038
        /*012c*/ 	.short	0x0100
        /*012e*/ 	.byte	0x05
	.zero		1


	//   ....[4]....
        /*0130*/ 	.word	0x000005f0
        /*0134*/ 	.word	0x000000ff
        /*0138*/ 	.word	0x00000010
        /*013c*/ 	.short	0x0100
        /*013e*/ 	.byte	0x05
	.zero		1


	//   ....[5]....
        /*0140*/ 	.word	0x00000600
        /*0144*/ 	.word	0x000000ff
        /*0148*/ 	.word	0x00000040
        /*014c*/ 	.short	0x0100
        /*014e*/ 	.byte	0x05
	.zero		1


	//   ....[6]....
        /*0150*/ 	.word	0x00000610
        /*0154*/ 	.word	0x000000ff
        /*0158*/ 	.word	0x00000018
        /*015c*/ 	.short	0x0100
        /*015e*/ 	.byte	0x05
	.zero		1


	//   ....[7]....
        /*0160*/ 	.word	0x00000620
        /*0164*/ 	.word	0x000000ff
        /*0168*/ 	.word	0x00000048
        /*016c*/ 	.short	0x0100
        /*016e*/ 	.byte	0x05
	.zero		1


	//   ....[8]....
        /*0170*/ 	.word	0x00000630
        /*0174*/ 	.word	0x000000ff
        /*0178*/ 	.word	0x00000020
        /*017c*/ 	.short	0x0100
        /*017e*/ 	.byte	0x05
	.zero		1


	//   ....[9]....
        /*0180*/ 	.word	0x00000640
        /*0184*/ 	.word	0x000000ff
        /*0188*/ 	.word	0x00000050
        /*018c*/ 	.short	0x0100
        /*018e*/ 	.byte	0x05
	.zero		1


	//   ....[10]....
        /*0190*/ 	.word	0x00000650
        /*0194*/ 	.word	0x000000ff
        /*0198*/ 	.word	0x00000028
        /*019c*/ 	.short	0x0100
        /*019e*/ 	.byte	0x05
	.zero		1


	//   ....[11]....
        /*01a0*/ 	.word	0x00000660
        /*01a4*/ 	.word	0x000000ff
        /*01a8*/ 	.word	0x00000058
        /*01ac*/ 	.short	0x0100
        /*01ae*/ 	.byte	0x05
	.zero		1


	//   ....[12]....
        /*01b0*/ 	.word	0x00000790
        /*01b4*/ 	.word	0x000000ff
        /*01b8*/ 	.word	0x00000060
        /*01bc*/ 	.short	0x0100
        /*01be*/ 	.byte	0x07
	.zero		1


	//   ....[13]....
        /*01c0*/ 	.word	0x000007a0
        /*01c4*/ 	.word	0x000000ff
        /*01c8*/ 	.word	0x00000070
        /*01cc*/ 	.short	0x0100
        /*01ce*/ 	.byte	0x07
	.zero		1


	//   ....[14]....
        /*01d0*/ 	.word	0x000007b0
        /*01d4*/ 	.word	0x000000ff
        /*01d8*/ 	.word	0x00000068
        /*01dc*/ 	.short	0x0100
        /*01de*/ 	.byte	0x07
	.zero		1


	//   ....[15]....
        /*01e0*/ 	.word	0x000007c0
        /*01e4*/ 	.word	0x000000ff
        /*01e8*/ 	.word	0x00000078
        /*01ec*/ 	.short	0x0100
        /*01ee*/ 	.byte	0x07
	.zero		1


	//   ....[16]....
        /*01f0*/ 	.word	0x000008b0
        /*01f4*/ 	.word	0x000000ff
        /*01f8*/ 	.word	0x00000080
        /*01fc*/ 	.short	0x0100
        /*01fe*/ 	.byte	0x05
	.zero		1


	//   ....[17]....
        /*0200*/ 	.word	0x000008c0
        /*0204*/ 	.word	0x000000ff
        /*0208*/ 	.word	0x00000088
        /*020c*/ 	.short	0x0100
        /*020e*/ 	.byte	0x05
	.zero		1


	//   ....[18]....
        /*0210*/ 	.word	0x00000a00
        /*0214*/ 	.word	0x000000ff
        /*0218*/ 	.word	0x00000090
        /*021c*/ 	.short	0x0100
        /*021e*/ 	.byte	0x05
	.zero		1


	//   ....[19]....
        /*0220*/ 	.word	0x00000a10
        /*0224*/ 	.word	0x000000ff
        /*0228*/ 	.word	0x000000a0
        /*022c*/ 	.short	0x0100
        /*022e*/ 	.byte	0x05
	.zero		1


	//   ....[20]....
        /*0230*/ 	.word	0x00000a20
        /*0234*/ 	.word	0x000000ff
        /*0238*/ 	.word	0x00000098
        /*023c*/ 	.short	0x0100
        /*023e*/ 	.byte	0x05
	.zero		1


	//   ....[21]....
        /*0240*/ 	.word	0x00000a30
        /*0244*/ 	.word	0x000000ff
        /*0248*/ 	.word	0x000000a8
        /*024c*/ 	.short	0x0100
        /*024e*/ 	.byte	0x05
	.zero		1


	//   ....[22]....
        /*0250*/ 	.word	0x00000b60
        /*0254*/ 	.word	0x000000ff
        /*0258*/ 	.word	0x000000b0
        /*025c*/ 	.short	0x0100
        /*025e*/ 	.byte	0x07
	.zero		1


	//   ....[23]....
        /*0260*/ 	.word	0x00000b70
        /*0264*/ 	.word	0x000000ff
        /*0268*/ 	.word	0x000000d0
        /*026c*/ 	.short	0x0100
        /*026e*/ 	.byte	0x07
	.zero		1


	//   ....[24]....
        /*0270*/ 	.word	0x00000b80
        /*0274*/ 	.word	0x000000ff
        /*0278*/ 	.word	0x000000b8
        /*027c*/ 	.short	0x0100
        /*027e*/ 	.byte	0x07
	.zero		1


	//   ....[25]....
        /*0280*/ 	.word	0x00000b90
        /*0284*/ 	.word	0x000000ff
        /*0288*/ 	.word	0x000000d8
        /*028c*/ 	.short	0x0100
        /*028e*/ 	.byte	0x07
	.zero		1


	//   ....[26]....
        /*0290*/ 	.word	0x00000ba0
        /*0294*/ 	.word	0x000000ff
        /*0298*/ 	.word	0x000000c0
        /*029c*/ 	.short	0x0100
        /*029e*/ 	.byte	0x07
	.zero		1


	//   ....[27]....
        /*02a0*/ 	.word	0x00000bb0
        /*02a4*/ 	.word	0x000000ff
        /*02a8*/ 	.word	0x000000e0
        /*02ac*/ 	.short	0x0100
        /*02ae*/ 	.byte	0x07
	.zero		1


	//   ....[28]....
        /*02b0*/ 	.word	0x00000bc0
        /*02b4*/ 	.word	0x000000ff
        /*02b8*/ 	.word	0x000000c8
        /*02bc*/ 	.short	0x0100
        /*02be*/ 	.byte	0x07
	.zero		1


	//   ....[29]....
        /*02c0*/ 	.word	0x00000bd0
        /*02c4*/ 	.word	0x000000ff
        /*02c8*/ 	.word	0x000000e8
        /*02cc*/ 	.short	0x0100
        /*02ce*/ 	.byte	0x07
	.zero		1


	//   ....[30]....
        /*02d0*/ 	.word	0x00000cc0
        /*02d4*/ 	.word	0x000000ff
        /*02d8*/ 	.word	0x000000f0
        /*02dc*/ 	.short	0x0100
        /*02de*/ 	.byte	0x05
	.zero		1


	//   ....[31]....
        /*02e0*/ 	.word	0x00000cd0
        /*02e4*/ 	.word	0x000000ff
        /*02e8*/ 	.word	0x00000100
        /*02ec*/ 	.short	0x0100
        /*02ee*/ 	.byte	0x05
	.zero		1


	//   ....[32]....
        /*02f0*/ 	.word	0x00000ce0
        /*02f4*/ 	.word	0x000000ff
        /*02f8*/ 	.word	0x000000f8
        /*02fc*/ 	.short	0x0100
        /*02fe*/ 	.byte	0x05
	.zero		1


	//   ....[33]....
        /*0300*/ 	.word	0x00000cf0
        /*0304*/ 	.word	0x000000ff
        /*0308*/ 	.word	0x00000108
        /*030c*/ 	.short	0x0100
        /*030e*/ 	.byte	0x05
	.zero		1


	//   ....[34]....
        /*0310*/ 	.word	0x000015c0
        /*0314*/ 	.word	0x00000003
        /*0318*/ 	.word	0x00000100
        /*031c*/ 	.short	0x010a
        /*031e*/ 	.byte	0xff
	.zero		1


	//   ....[35]....
        /*0320*/ 	.word	0x000015f0
        /*0324*/ 	.word	0x00000003
        /*0328*/ 	.word	0x000000f0
        /*032c*/ 	.short	0x0101
        /*032e*/ 	.byte	0xff
	.zero		1


	//   ....[36]....
        /*0330*/ 	.word	0x000016c0
        /*0334*/ 	.word	0x000000ff
        /*0338*/ 	.word	0x00000030
        /*033c*/ 	.short	0x010a
        /*033e*/ 	.byte	0x08
	.zero		1


	//   ....[37]....
        /*0340*/ 	.word	0x00001760
        /*0344*/ 	.word	0x000000ff
        /*0348*/ 	.word	0x00000030
        /*034c*/ 	.short	0x010a
        /*034e*/ 	.byte	0x21
	.zero		1


	//   ....[38]....
        /*0350*/ 	.word	0x000018c0
        /*0354*/ 	.word	0x000000ff
        /*0358*/ 	.word	0x00000030
        /*035c*/ 	.short	0x010a
        /*035e*/ 	.byte	0x08
	.zero		1


	//   ....[39]....
        /*0360*/ 	.word	0x000019b0
        /*0364*/ 	.word	0x000000ff
        /*0368*/ 	.word	0x00000088
        /*036c*/ 	.short	0x0101
        /*036e*/ 	.byte	0x04
	.zero		1


	//   ....[40]....
        /*0370*/ 	.word	0x000019d0
        /*0374*/ 	.word	0x000000ff
        /*0378*/ 	.word	0x00000030
        /*037c*/ 	.short	0x010a
        /*037e*/ 	.byte	0x08
	.zero		1


	//   ....[41]....
        /*0380*/ 	.word	0x00001a50
        /*0384*/ 	.word	0x000000ff
        /*0388*/ 	.word	0x00000030
        /*038c*/ 	.short	0x010a
        /*038e*/ 	.byte	0x11
	.zero		1


	//   ....[42]....
        /*0390*/ 	.word	0x00001bb0
        /*0394*/ 	.word	0x000000ff
        /*0398*/ 	.word	0x00000030
        /*039c*/ 	.short	0x010a
        /*039e*/ 	.byte	0x08
	.zero		1


	//   ....[43]....
        /*03a0*/ 	.word	0x00001cd0
        /*03a4*/ 	.word	0x00000002
        /*03a8*/ 	.word	0x00000090
        /*03ac*/ 	.short	0x010a
        /*03ae*/ 	.byte	0xff
	.zero		1


	//   ....[44]....
        /*03b0*/ 	.word	0x00001d90
        /*03b4*/ 	.word	0x00000002
        /*03b8*/ 	.word	0x00000000
        /*03bc*/ 	.short	0x0101
        /*03be*/ 	.byte	0xff
	.zero		1


	//   ....[45]....
        /*03c0*/ 	.word	0x000022f0
        /*03c4*/ 	.word	0x000000ff
        /*03c8*/ 	.word	0x00000000
        /*03cc*/ 	.short	0x010a
        /*03ce*/ 	.byte	0x05
	.zero		1


	//   ....[46]....
        /*03d0*/ 	.word	0x00002380
        /*03d4*/ 	.word	0x000000ff
        /*03d8*/ 	.word	0x00000000
        /*03dc*/ 	.short	0x010a
        /*03de*/ 	.byte	0x05
	.zero		1


	//   ....[47]....
        /*03e0*/ 	.word	0x00002410
        /*03e4*/ 	.word	0x000000ff
        /*03e8*/ 	.word	0x00000000
        /*03ec*/ 	.short	0x010a
        /*03ee*/ 	.byte	0x05
	.zero		1


	//   ....[48]....
        /*03f0*/ 	.word	0x000024a0
        /*03f4*/ 	.word	0x000000ff
        /*03f8*/ 	.word	0x00000000
        /*03fc*/ 	.short	0x010a
        /*03fe*/ 	.byte	0x05
	.zero		1


	//   ....[49]....
        /*0400*/ 	.word	0x00002530
        /*0404*/ 	.word	0x000000ff
        /*0408*/ 	.word	0x00000000
        /*040c*/ 	.short	0x010a
        /*040e*/ 	.byte	0x05
	.zero		1


	//   ....[50]....
        /*0410*/ 	.word	0x000025d0
        /*0414*/ 	.word	0x00000000
        /*0418*/ 	.word	0x00000000
        /*041c*/ 	.short	0x010a
        /*041e*/ 	.byte	0xff
	.zero		1


	//   ....[51]....
        /*0420*/ 	.word	0x000026f0
        /*0424*/ 	.word	0x00000000
        /*0428*/ 	.word	0x000000f0
        /*042c*/ 	.short	0x010a
        /*042e*/ 	.byte	0xff
	.zero		1


	//   ....[52]....
        /*0430*/ 	.word	0x00002750
        /*0434*/ 	.word	0x00000004
        /*0438*/ 	.word	0x00000000
        /*043c*/ 	.short	0x0101
        /*043e*/ 	.byte	0xff
	.zero		1


	//   ....[53]....
        /*0440*/ 	.word	0x00002770
        /*0444*/ 	.word	0x000000ff
        /*0448*/ 	.word	0x000000a0
        /*044c*/ 	.short	0x010a
        /*044e*/ 	.byte	0x05
	.zero		1


	//   ....[54]....
        /*0450*/ 	.word	0x00002890
        /*0454*/ 	.word	0x00000000
        /*0458*/ 	.word	0x00000090
        /*045c*/ 	.short	0x010a
        /*045e*/ 	.byte	0xff
	.zero		1


	//   ....[55]....
        /*0460*/ 	.word	0x000029a0
        /*0464*/ 	.word	0x00000000
        /*0468*/ 	.word	0x00000000
        /*046c*/ 	.short	0x0101
        /*046e*/ 	.byte	0xff
	.zero		1


	//   ....[56]....
        /*0470*/ 	.word	0x00002a30
        /*0474*/ 	.word	0x000000ff
        /*0478*/ 	.word	0x000000a0
        /*047c*/ 	.short	0x0106
        /*047e*/ 	.byte	0x05
	.zero		1


	//   ....[57]....
        /*0480*/ 	.word	0x00002a50
        /*0484*/ 	.word	0x000000ff
        /*0488*/ 	.word	0x000000a0
        /*048c*/ 	.short	0x010a
        /*048e*/ 	.byte	0x05
	.zero		1


	//   ....[58]....
        /*0490*/ 	.word	0x00002ae0
        /*0494*/ 	.word	0x000000ff
        /*0498*/ 	.word	0x000000a0
        /*049c*/ 	.short	0x0106
        /*049e*/ 	.byte	0x04
	.zero		1


	//   ....[59]....
        /*04a0*/ 	.word	0x00002b20
        /*04a4*/ 	.word	0x00000000
        /*04a8*/ 	.word	0x000000a0
        /*04ac*/ 	.short	0x010a
        /*04ae*/ 	.byte	0xff
	.zero		1


	//   ....[60]....
        /*04b0*/ 	.word	0x00003050
        /*04b4*/ 	.word	0x00000000
        /*04b8*/ 	.word	0x00000090
        /*04bc*/ 	.short	0x010a
        /*04be*/ 	.byte	0xff
	.zero		1


	//   ....[61]....
        /*04c0*/ 	.word	0x00003160
        /*04c4*/ 	.word	0x00000003
        /*04c8*/ 	.word	0x00000000
        /*04cc*/ 	.short	0x0101
        /*04ce*/ 	.byte	0xff
	.zero		1


	//   ....[62]....
        /*04d0*/ 	.word	0x00003170
        /*04d4*/ 	.word	0x000000ff
        /*04d8*/ 	.word	0x00000000
        /*04dc*/ 	.short	0x010a
        /*04de*/ 	.byte	0x06
	.zero		1


	//   ....[63]....
        /*04e0*/ 	.word	0x00003190
        /*04e4*/ 	.word	0x000000ff
        /*04e8*/ 	.word	0x000000d0
        /*04ec*/ 	.short	0x010a
        /*04ee*/ 	.byte	0x07
	.zero		1


	//   ....[64]....
        /*04f0*/ 	.word	0x00003260
        /*04f4*/ 	.word	0x000000ff
        /*04f8*/ 	.word	0x00000000
        /*04fc*/ 	.short	0x010a
        /*04fe*/ 	.byte	0x06
	.zero		1


	//   ....[65]....
        /*0500*/ 	.word	0x00003390
        /*0504*/ 	.word	0x000000ff
        /*0508*/ 	.word	0x00000000
        /*050c*/ 	.short	0x010a
        /*050e*/ 	.byte	0x1a
	.zero		1


	//   ....[66]....
        /*0510*/ 	.word	0x00003630
        /*0514*/ 	.word	0x000000ff
        /*0518*/ 	.word	0x00000000
        /*051c*/ 	.short	0x010a
        /*051e*/ 	.byte	0x06
	.zero		1


	//   ....[67]....
        /*0520*/ 	.word	0x000036c0
        /*0524*/ 	.word	0x000000ff
        /*0528*/ 	.word	0x00000000
        /*052c*/ 	.short	0x010a
        /*052e*/ 	.byte	0x06
	.zero		1


	//   ....[68]....
        /*0530*/ 	.word	0x00003750
        /*0534*/ 	.word	0x000000ff
        /*0538*/ 	.word	0x00000000
        /*053c*/ 	.short	0x010a
        /*053e*/ 	.byte	0x06
	.zero		1


	//   ....[69]....
        /*0540*/ 	.word	0x000037e0
        /*0544*/ 	.word	0x000000ff
        /*0548*/ 	.word	0x00000000
        /*054c*/ 	.short	0x010a
        /*054e*/ 	.byte	0x07
	.zero		1


	//   ....[70]....
        /*0550*/ 	.word	0x00003c40
        /*0554*/ 	.word	0x00000000
        /*0558*/ 	.word	0x00000090
        /*055c*/ 	.short	0x010a
        /*055e*/ 	.byte	0xff
	.zero		1


	//   ....[71]....
        /*0560*/ 	.word	0x00003d00
        /*0564*/ 	.word	0x00000000
        /*0568*/ 	.word	0x00000000
        /*056c*/ 	.short	0x0101
        /*056e*/ 	.byte	0xff
	.zero		1


	//   ....[72]....
        /*0570*/ 	.word	0x00004020
        /*0574*/ 	.word	0x000000ff
        /*0578*/ 	.word	0x00000088
        /*057c*/ 	.short	0x010a
        /*057e*/ 	.byte	0x07
	.zero		1


	//   ....[73]....
        /*0580*/ 	.word	0x00004210
        /*0584*/ 	.word	0x000000ff
        /*0588*/ 	.word	0x00000070
        /*058c*/ 	.short	0x010a
        /*058e*/ 	.byte	0x07
	.zero		1


	//   ....[74]....
        /*0590*/ 	.word	0x000043e0
        /*0594*/ 	.word	0x000000ff
        /*0598*/ 	.word	0x00000060
        /*059c*/ 	.short	0x010b
        /*059e*/ 	.byte	0x07
	.zero		1


	//   ....[75]....
        /*05a0*/ 	.word	0x00004450
        /*05a4*/ 	.word	0x000000ff
        /*05a8*/ 	.word	0x00000000
        /*05ac*/ 	.short	0x0101
        /*05ae*/ 	.byte	0x08
	.zero		1


	//   ....[76]....
        /*05b0*/ 	.word	0x00004480
        /*05b4*/ 	.word	0x000000ff
        /*05b8*/ 	.word	0x00000078
        /*05bc*/ 	.short	0x010a
        /*05be*/ 	.byte	0x07
	.zero		1


	//   ....[77]....
        /*05c0*/ 	.word	0x00004690
        /*05c4*/ 	.word	0x000000ff
        /*05c8*/ 	.word	0x00000068
        /*05cc*/ 	.short	0x010b
        /*05ce*/ 	.byte	0x07
	.zero		1


	//   ....[78]....
        /*05d0*/ 	.word	0x000046b0
        /*05d4*/ 	.word	0x000000ff
        /*05d8*/ 	.word	0x00000000
        /*05dc*/ 	.short	0x0101
        /*05de*/ 	.byte	0x0d
	.zero		1


	//   ....[79]....
        /*05e0*/ 	.word	0x000046e0
        /*05e4*/ 	.word	0x000000ff
        /*05e8*/ 	.word	0x00000070
        /*05ec*/ 	.short	0x010a
        /*05ee*/ 	.byte	0x07
	.zero		1


	//   ....[80]....
        /*05f0*/ 	.word	0x00004720
        /*05f4*/ 	.word	0x00000000
        /*05f8*/ 	.word	0x00000078
        /*05fc*/ 	.short	0x010a
        /*05fe*/ 	.byte	0xff
	.zero		1


	//   ....[81]....
        /*0600*/ 	.word	0x00004a50
        /*0604*/ 	.word	0x00000000
        /*0608*/ 	.word	0x00000090
        /*060c*/ 	.short	0x010a
        /*060e*/ 	.byte	0xff
	.zero		1


	//   ....[82]....
        /*0610*/ 	.word	0x00004b60
        /*0614*/ 	.word	0x00000000
        /*0618*/ 	.word	0x00000000
        /*061c*/ 	.short	0x0101
        /*061e*/ 	.byte	0xff
	.zero		1


	//   ....[83]....
        /*0620*/ 	.word	0x000055c0
        /*0624*/ 	.word	0x00000003
        /*0628*/ 	.word	0x00000060
        /*062c*/ 	.short	0x010a
        /*062e*/ 	.byte	0xff
	.zero		1


	//   ....[84]....
        /*0630*/ 	.word	0x00005600
        /*0634*/ 	.word	0x000000cf
        /*0638*/ 	.word	0x000000b0
        /*063c*/ 	.short	0x010a
        /*063e*/ 	.byte	0xff
	.zero		1


	//   ....[85]....
        /*0640*/ 	.word	0x00005730
        /*0644*/ 	.word	0x00000003
        /*0648*/ 	.word	0x00000060
        /*064c*/ 	.short	0x010a
        /*064e*/ 	.byte	0xff
	.zero		1


	//   ....[86]....
        /*0650*/ 	.word	0x00005890
        /*0654*/ 	.word	0x00000000
        /*0658*/ 	.word	0x00000000
        /*065c*/ 	.short	0x0101
        /*065e*/ 	.byte	0xff
	.zero		1


	//   ....[87]....
        /*0660*/ 	.word	0x000058f0
        /*0664*/ 	.word	0x000000cf
        /*0668*/ 	.word	0x000000b0
        /*066c*/ 	.short	0x010a
        /*066e*/ 	.byte	0xff
	.zero		1


	//   ....[88]....
        /*0670*/ 	.word	0x00006ca0
        /*0674*/ 	.word	0x000000d2
        /*0678*/ 	.word	0x00000060
        /*067c*/ 	.short	0x010a
        /*067e*/ 	.byte	0xff
	.zero		1


	//   ....[89]....
        /*0680*/ 	.word	0x00006d70
        /*0684*/ 	.word	0x000000d2
        /*0688*/ 	.word	0x00000060
        /*068c*/ 	.short	0x010a
        /*068e*/ 	.byte	0xff
	.zero		1


	//   ....[90]....
        /*0690*/ 	.word	0x00006eb0
        /*0694*/ 	.word	0x00000003
        /*0698*/ 	.word	0x00000000
        /*069c*/ 	.short	0x0101
        /*069e*/ 	.byte	0xff
	.zero		1


	//   ....[91]....
        /*06a0*/ 	.word	0x000073c0
        /*06a4*/ 	.word	0x000000ff
        /*06a8*/ 	.word	0x00000000
        /*06ac*/ 	.short	0x0101
        /*06ae*/ 	.byte	0x05
	.zero		1


	//   ....[92]....
        /*06b0*/ 	.word	0x00008340
        /*06b4*/ 	.word	0x00000003
        /*06b8*/ 	.word	0x00000100
        /*06bc*/ 	.short	0x010a
        /*06be*/ 	.byte	0xff
	.zero		1


	//   ....[93]....
        /*06c0*/ 	.word	0x000083a0
        /*06c4*/ 	.word	0x00000002
        /*06c8*/ 	.word	0x00000030
        /*06cc*/ 	.short	0x010a
        /*06ce*/ 	.byte	0xff
	.zero		1


	//   ....[94]....
        /*06d0*/ 	.word	0x00008400
        /*06d4*/ 	.word	0x00000002
        /*06d8*/ 	.word	0x00000030
        /*06dc*/ 	.short	0x010a
        /*06de*/ 	.byte	0xff
	.zero		1


	//   ....[95]....
        /*06e0*/ 	.word	0x00008450
        /*06e4*/ 	.word	0x00000002
        /*06e8*/ 	.word	0x00000090
        /*06ec*/ 	.short	0x010a
        /*06ee*/ 	.byte	0xff
	.zero		1


	//   ....[96]....
        /*06f0*/ 	.word	0x000084b0
        /*06f4*/ 	.word	0x00000000
        /*06f8*/ 	.word	0x00000000
        /*06fc*/ 	.short	0x010a
        /*06fe*/ 	.byte	0xff
	.zero		1


	//   ....[97]....
        /*0700*/ 	.word	0x00008510
        /*0704*/ 	.word	0x00000000
        /*0708*/ 	.word	0x00000000
        /*070c*/ 	.short	0x010a
        /*070e*/ 	.byte	0xff
	.zero		1


	//   ....[98]....
        /*0710*/ 	.word	0x00008570
        /*0714*/ 	.word	0x00000000
        /*0718*/ 	.word	0x00000000
        /*071c*/ 	.short	0x010a
        /*071e*/ 	.byte	0xff
	.zero		1


	//   ....[99]....
        /*0720*/ 	.word	0x000085d0
        /*0724*/ 	.word	0x00000000
        /*0728*/ 	.word	0x00000000
        /*072c*/ 	.short	0x010a
        /*072e*/ 	.byte	0xff
	.zero		1


	//   ....[100]....
        /*0730*/ 	.word	0x00008630
        /*0734*/ 	.word	0x00000000
        /*0738*/ 	.word	0x00000000
        /*073c*/ 	.short	0x010a
        /*073e*/ 	.byte	0xff
	.zero		1


	//   ....[101]....
        /*0740*/ 	.word	0x00008680
        /*0744*/ 	.word	0x00000000
        /*0748*/ 	.word	0x000000f0
        /*074c*/ 	.short	0x010a
        /*074e*/ 	.byte	0xff
	.zero		1


	//   ....[102]....
        /*0750*/ 	.word	0x000086e0
        /*0754*/ 	.word	0x00000000
        /*0758*/ 	.word	0x000000a0
        /*075c*/ 	.short	0x010a
        /*075e*/ 	.byte	0xff
	.zero		1


	//   ....[103]....
        /*0760*/ 	.word	0x00008730
        /*0764*/ 	.word	0x00000000
        /*0768*/ 	.word	0x00000090
        /*076c*/ 	.short	0x010a
        /*076e*/ 	.byte	0xff
	.zero		1


	//   ....[104]....
        /*0770*/ 	.word	0x00008790
        /*0774*/ 	.word	0x00000000
        /*0778*/ 	.word	0x000000a0
        /*077c*/ 	.short	0x010a
        /*077e*/ 	.byte	0xff
	.zero		1


	//   ....[105]....
        /*0780*/ 	.word	0x000087e0
        /*0784*/ 	.word	0x00000000
        /*0788*/ 	.word	0x00000090
        /*078c*/ 	.short	0x010a
        /*078e*/ 	.byte	0xff
	.zero		1


	//   ....[106]....
        /*0790*/ 	.word	0x00008840
        /*0794*/ 	.word	0x00000003
        /*0798*/ 	.word	0x000000d0
        /*079c*/ 	.short	0x010a
        /*079e*/ 	.byte	0xff
	.zero		1


	//   ....[107]....
        /*07a0*/ 	.word	0x000088a0
        /*07a4*/ 	.word	0x00000000
        /*07a8*/ 	.word	0x00000000
        /*07ac*/ 	.short	0x010a
        /*07ae*/ 	.byte	0xff
	.zero		1


	//   ....[108]....
        /*07b0*/ 	.word	0x00008900
        /*07b4*/ 	.word	0x00000000
        /*07b8*/ 	.word	0x00000000
        /*07bc*/ 	.short	0x010a
        /*07be*/ 	.byte	0xff
	.zero		1


	//   ....[109]....
        /*07c0*/ 	.word	0x00008960
        /*07c4*/ 	.word	0x00000000
        /*07c8*/ 	.word	0x00000000
        /*07cc*/ 	.short	0x010a
        /*07ce*/ 	.byte	0xff
	.zero		1


	//   ....[110]....
        /*07d0*/ 	.word	0x000089c0
        /*07d4*/ 	.word	0x00000000
        /*07d8*/ 	.word	0x00000000
        /*07dc*/ 	.short	0x010a
        /*07de*/ 	.byte	0xff
	.zero		1


	//   ....[111]....
        /*07e0*/ 	.word	0x00008a20
        /*07e4*/ 	.word	0x00000000
        /*07e8*/ 	.word	0x00000000
        /*07ec*/ 	.short	0x010a
        /*07ee*/ 	.byte	0xff
	.zero		1


	//   ....[112]....
        /*07f0*/ 	.word	0x00008a70
        /*07f4*/ 	.word	0x00000000
        /*07f8*/ 	.word	0x00000090
        /*07fc*/ 	.short	0x010a
        /*07fe*/ 	.byte	0xff
	.zero		1


	//   ....[113]....
        /*0800*/ 	.word	0x00008ad0
        /*0804*/ 	.word	0x00000000
        /*0808*/ 	.word	0x00000088
        /*080c*/ 	.short	0x010a
        /*080e*/ 	.byte	0xff
	.zero		1


	//   ....[114]....
        /*0810*/ 	.word	0x00008b30
        /*0814*/ 	.word	0x00000003
        /*0818*/ 	.word	0x00000070
        /*081c*/ 	.short	0x010a
        /*081e*/ 	.byte	0xff
	.zero		1


	//   ....[115]....
        /*0820*/ 	.word	0x00008b90
        /*0824*/ 	.word	0x00000003
        /*0828*/ 	.word	0x00000078
        /*082c*/ 	.short	0x010a
        /*082e*/ 	.byte	0xff
	.zero		1


	//   ....[116]....
        /*0830*/ 	.word	0x00008bf0
        /*0834*/ 	.word	0x00000000
        /*0838*/ 	.word	0x00000070
        /*083c*/ 	.short	0x010a
        /*083e*/ 	.byte	0xff
	.zero		1


	//   ....[117]....
        /*0840*/ 	.word	0x00008c40
        /*0844*/ 	.word	0x00000000
        /*0848*/ 	.word	0x00000090
        /*084c*/ 	.short	0x010a
        /*084e*/ 	.byte	0xff
	.zero		1


	//   ....[118]....
        /*0850*/ 	.word	0x00008c90
        /*0854*/ 	.word	0x00000003
        /*0858*/ 	.word	0x00000060
        /*085c*/ 	.short	0x010a
        /*085e*/ 	.byte	0xff
	.zero		1


	//   ....[119]....
        /*0860*/ 	.word	0x00008ce0
        /*0864*/ 	.word	0x000000cf
        /*0868*/ 	.word	0x000000b0
        /*086c*/ 	.short	0x010a
        /*086e*/ 	.byte	0xff
	.zero		1


	//   ....[120]....
        /*0870*/ 	.word	0x00008d30
        /*0874*/ 	.word	0x000000d2
        /*0878*/ 	.word	0x00000060
        /*087c*/ 	.short	0x010a
        /*087e*/ 	.byte	0xff
	.zero		1


	//----- nvinfo : EIATTR_NUM_MBARRIERS
	.align		4
.L_47:
        /*0880*/ 	.byte	0x03, 0x38
        /*0882*/ 	.short	0x0022


	//----- nvinfo : EIATTR_EXIT_INSTR_OFFSETS
	.align		4
        /*0884*/ 	.byte	0x04, 0x1c
        /*0886*/ 	.short	(.L_49 - .L_48)


	//   ....[0]....
.L_48:
        /*0888*/ 	.word	0x00002600


	//   ....[1]....
        /*088c*/ 	.word	0x00002af0


	//   ....[2]....
        /*0890*/ 	.word	0x00002b50


	//   ....[3]....
        /*0894*/ 	.word	0x00003a40


	//   ....[4]....
        /*0898*/ 	.word	0x00004750


	//   ....[5]....
        /*089c*/ 	.word	0x00004790


	//   ....[6]....
        /*08a0*/ 	.word	0x00008330


	//----- nvinfo : EIATTR_MAX_THREADS
	.align		4
.L_49:
        /*08a4*/ 	.byte	0x04, 0x05
        /*08a6*/ 	.short	(.L_51 - .L_50)
.L_50:
        /*08a8*/ 	.word	0x00000100
        /*08ac*/ 	.word	0x00000001
        /*08b0*/ 	.word	0x00000001


	//----- nvinfo : EIATTR_CRS_STACK_SIZE
	.align		4
.L_51:
        /*08b4*/ 	.byte	0x04, 0x1e
        /*08b6*/ 	.short	(.L_53 - .L_52)
.L_52:
        /*08b8*/ 	.word	0x00000000


	//----- nvinfo : EIATTR_CBANK_PARAM_SIZE
	.align		4
.L_53:
        /*08bc*/ 	.byte	0x03, 0x19
        /*08be*/ 	.short	0x0800


	//----- nvinfo : EIATTR_PARAM_CBANK
	.align		4
        /*08c0*/ 	.byte	0x04, 0x0a
        /*08c2*/ 	.short	(.L_55 - .L_54)
	.align		4
.L_54:
        /*08c4*/ 	.word	index@(.nv.constant0._ZN7cutlass13device_kernelINS_4gemm6kernel13GemmUniversalIN4cute5tupleIJiiiiEEENS1_10collective13CollectiveMmaINS1_35MainloopSm100TmaUmmaWarpSpecializedILi6ELi2ELi4ENS5_IJNS4_1CILi1EEESB_SB_EEEEENS5_IJNSA_ILi128EEESE_SE_EEENS_12float_e4m3_tENS5_IJSB_llEEENS_12float_e5m2_tENS5_IJlSB_lEEENS4_8TiledMMAINS4_8MMA_AtomIJNS4_10MMA_TraitsINS4_19SM100_MMA_F8F6F4_SSEJSG_SI_fSE_SE_NS4_17integral_constantINS4_4UMMA5MajorELSQ_1EEENSO_ISQ_LSQ_0EEENSO_INSP_7ScaleInELST_0EEESU_EEEEEENS4_6LayoutISC_NS5_IJNSA_ILi0EEESY_SY_EEEEENS5_IJNS4_10UnderscoreES11_S11_EEEEENS4_13SM90_TMA_LOADENS4_14ComposedLayoutINS4_7SwizzleILi3ELi4ELi3EEENS4_18smem_ptr_flag_bitsILi8EEENSX_INS5_IJSE_NSA_ILi8EEEEEENS5_IJSB_SE_EEEEEEEvNS4_8identityES14_NS15_IS17_S19_NSX_INS5_IJS1A_SE_EEENS5_IJSE_SB_EEEEEEEvS1F_EENS_8epilogue10collective18CollectiveEpilogueINS1L_23Sm100TmaWarpSpecializedILi2ELi2ELi64ELb0ELb0EEEJSF_NS5_IJNSX_ISE_SB_EENSX_INSA_ILi64EEESB_EEEEESG_SJ_SG_SJ_NS1L_6fusion15FusionCallbacksIS1P_NS1U_17LinearCombinationISG_fSG_fLNS_15FloatRoundStyleE2EEESF_S1T_JEEENS4_5SM1004TMEM4LOAD26SM100_TMEM_LOAD_32dp32b64xES14_NS15_INS16_ILi2ELi4ELi3EEES19_NSX_INS5_IJS1A_S1R_EEENS5_IJS1R_SB_EEEEEEENS4_39AutoVectorizingCopyWithAssumedAlignmentILi128EEENS4_14SM90_TMA_STOREES28_S2A_S2A_EEEvvEEEEvNT_6ParamsE)
        /*08c8*/ 	.short	0x0380
        /*08ca*/ 	.short	0x0800


	//----- nvinfo : EIATTR_SW_WAR
	.align		4
.L_55:
        /*08cc*/ 	.byte	0x04, 0x36
        /*08ce*/ 	.short	(.L_57 - .L_56)
.L_56:
        /*08d0*/ 	.word	0x00000008
.L_57:


//--------------------- .nv.callgraph             --------------------------
	.section	.nv.callgraph,"",@"SHT_CUDA_CALLGRAPH"
	.align	4
	.sectionentsize	8
	.align		4
        /*0000*/ 	.word	0x00000000
	.align		4
        /*0004*/ 	.word	0xffffffff
	.align		4
        /*0008*/ 	.word	index@(_ZN7cutlass13device_kernelINS_4gemm6kernel13GemmUniversalIN4cute5tupleIJiiiiEEENS1_10collective13CollectiveMmaINS1_35MainloopSm100TmaUmmaWarpSpecializedILi6ELi2ELi4ENS5_IJNS4_1CILi1EEESB_SB_EEEEENS5_IJNSA_ILi128EEESE_SE_EEENS_12float_e4m3_tENS5_IJSB_llEEENS_12float_e5m2_tENS5_IJlSB_lEEENS4_8TiledMMAINS4_8MMA_AtomIJNS4_10MMA_TraitsINS4_19SM100_MMA_F8F6F4_SSEJSG_SI_fSE_SE_NS4_17integral_constantINS4_4UMMA5MajorELSQ_1EEENSO_ISQ_LSQ_0EEENSO_INSP_7ScaleInELST_0EEESU_EEEEEENS4_6LayoutISC_NS5_IJNSA_ILi0EEESY_SY_EEEEENS5_IJNS4_10UnderscoreES11_S11_EEEEENS4_13SM90_TMA_LOADENS4_14ComposedLayoutINS4_7SwizzleILi3ELi4ELi3EEENS4_18smem_ptr_flag_bitsILi8EEENSX_INS5_IJSE_NSA_ILi8EEEEEENS5_IJSB_SE_EEEEEEEvNS4_8identityES14_NS15_IS17_S19_NSX_INS5_IJS1A_SE_EEENS5_IJSE_SB_EEEEEEEvS1F_EENS_8epilogue10collective18CollectiveEpilogueINS1L_23Sm100TmaWarpSpecializedILi2ELi2ELi64ELb0ELb0EEEJSF_NS5_IJNSX_ISE_SB_EENSX_INSA_ILi64EEESB_EEEEESG_SJ_SG_SJ_NS1L_6fusion15FusionCallbacksIS1P_NS1U_17LinearCombinationISG_fSG_fLNS_15FloatRoundStyleE2EEESF_S1T_JEEENS4_5SM1004TMEM4LOAD26SM100_TMEM_LOAD_32dp32b64xES14_NS15_INS16_ILi2ELi4ELi3EEES19_NSX_INS5_IJS1A_S1R_EEENS5_IJS1R_SB_EEEEEEENS4_39AutoVectorizingCopyWithAssumedAlignmentILi128EEENS4_14SM90_TMA_STOREES28_S2A_S2A_EEEvvEEEEvNT_6ParamsE)
	.align		4
        /*000c*/ 	.word	index@(__assertfail)
	.align		4
        /*0010*/ 	.word	0x00000000
	.align		4
        /*0014*/ 	.word	0xfffffffe
	.align		4
        /*0018*/ 	.word	0x00000000
	.align		4
        /*001c*/ 	.word	0xfffffffd
	.align		4
        /*0020*/ 	.word	0x00000000
	.align		4
        /*0024*/ 	.word	0xfffffffc


//--------------------- .nv.constant4             --------------------------
	.section	.nv.constant4,"a",@progbits
	.align	8
	.align		8
.nv.constant4:
        /*0000*/ 	.dword	__assertfail
	.align		8
        /*0008*/ 	.dword	__unnamed_1
	.align		8
        /*0010*/ 	.dword	__unnamed_2
	.align		8
        /*0018*/ 	.dword	_ZN40_INTERNAL_66cf1220_4_k_cu_8c625daa_385774cuda3std3__45__cpo5beginE
	.align		8
        /*0020*/ 	.dword	_ZN40_INTERNAL_66cf1220_4_k_cu_8c625daa_385774cuda3std3__45__cpo3endE
	.align		8
        /*0028*/ 	.dword	_ZN40_INTERNAL_66cf1220_4_k_cu_8c625daa_385774cuda3std3__45__cpo6cbeginE
	.align		8
        /*0030*/ 	.dword	_ZN40_INTERNAL_66cf1220_4_k_cu_8c625daa_385774cuda3std3__45__cpo4cendE
	.align		8
        /*0038*/ 	.dword	_ZN40_INTERNAL_66cf1220_4_k_cu_8c625daa_385774cuda3std3__442_GLOBAL__N__66cf1220_4_k_cu_8c625daa_385776ignoreE
	.align		8
        /*0040*/ 	.dword	_ZN40_INTERNAL_66cf1220_4_k_cu_8c625daa_385774cuda3std3__419piecewise_constructE
	.align		8
        /*0048*/ 	.dword	_ZN40_INTERNAL_66cf1220_4_k_cu_8c625daa_385774cuda3std3__48in_placeE
	.align		8
        /*0050*/ 	.dword	_ZN40_INTERNAL_66cf1220_4_k_cu_8c625daa_385774cuda3std6ranges3__45__cpo4swapE
	.align		8
        /*0058*/ 	.dword	_ZN40_INTERNAL_66cf1220_4_k_cu_8c625daa_385774cuda3std6ranges3__45__cpo9iter_moveE
	.align		8
        /*0060*/ 	.dword	_ZN40_INTERNAL_66cf1220_4_k_cu_8c625daa_385774cute7productE
	.align		8
        /*0068*/ 	.dword	_ZN40_INTERNAL_66cf1220_4_k_cu_8c625daa_385774cute1_E
	.align		8
        /*0070*/ 	.dword	$str$25
	.align		8
        /*0078*/ 	.dword	$str$26
	.align		8
        /*0080*/ 	.dword	$str$27
	.align		8
        /*0088*/ 	.dword	$str$28


//--------------------- .text._ZN7cutlass13device_kernelINS_4gemm6kernel13GemmUniversalIN4cute5tupleIJiiiiEEENS1_10collective13CollectiveMmaINS1_35MainloopSm100TmaUmmaWarpSpecializedILi6ELi2ELi4ENS5_IJNS4_1CILi1EEESB_SB_EEEEENS5_IJNSA_ILi128EEESE_SE_EEENS_12float_e4m3_tENS5_IJSB_llEEENS_12float_e5m2_tENS5_IJlSB_lEEENS4_8TiledMMAINS4_8MMA_AtomIJNS4_10MMA_TraitsINS4_19SM100_MMA_F8F6F4_SSEJSG_SI_fSE_SE_NS4_17integral_constantINS4_4UMMA5MajorELSQ_1EEENSO_ISQ_LSQ_0EEENSO_INSP_7ScaleInELST_0EEESU_EEEEEENS4_6LayoutISC_NS5_IJNSA_ILi0EEESY_SY_EEEEENS5_IJNS4_10UnderscoreES11_S11_EEEEENS4_13SM90_TMA_LOADENS4_14ComposedLayoutINS4_7SwizzleILi3ELi4ELi3EEENS4_18smem_ptr_flag_bitsILi8EEENSX_INS5_IJSE_NSA_ILi8EEEEEENS5_IJSB_SE_EEEEEEEvNS4_8identityES14_NS15_IS17_S19_NSX_INS5_IJS1A_SE_EEENS5_IJSE_SB_EEEEEEEvS1F_EENS_8epilogue10collective18CollectiveEpilogueINS1L_23Sm100TmaWarpSpecializedILi2ELi2ELi64ELb0ELb0EEEJSF_NS5_IJNSX_ISE_SB_EENSX_INSA_ILi64EEESB_EEEEESG_SJ_SG_SJ_NS1L_6fusion15FusionCallbacksIS1P_NS1U_17LinearCombinationISG_fSG_fLNS_15FloatRoundStyleE2EEESF_S1T_JEEENS4_5SM1004TMEM4LOAD26SM100_TMEM_LOAD_32dp32b64xES14_NS15_INS16_ILi2ELi4ELi3EEES19_NSX_INS5_IJS1A_S1R_EEENS5_IJS1R_SB_EEEEEEENS4_39AutoVectorizingCopyWithAssumedAlignmentILi128EEENS4_14SM90_TMA_STOREES28_S2A_S2A_EEEvvEEEEvNT_6ParamsE --------------------------
	.section	.text._ZN7cutlass13device_kernelINS_4gemm6kernel13GemmUniversalIN4cute5tupleIJiiiiEEENS1_10collective13CollectiveMmaINS1_35MainloopSm100TmaUmmaWarpSpecializedILi6ELi2ELi4ENS5_IJNS4_1CILi1EEESB_SB_EEEEENS5_IJNSA_ILi128EEESE_SE_EEENS_12float_e4m3_tENS5_IJSB_llEEENS_12float_e5m2_tENS5_IJlSB_lEEENS4_8TiledMMAINS4_8MMA_AtomIJNS4_10MMA_TraitsINS4_19SM100_MMA_F8F6F4_SSEJSG_SI_fSE_SE_NS4_17integral_constantINS4_4UMMA5MajorELSQ_1EEENSO_ISQ_LSQ_0EEENSO_INSP_7ScaleInELST_0EEESU_EEEEEENS4_6LayoutISC_NS5_IJNSA_ILi0EEESY_SY_EEEEENS5_IJNS4_10UnderscoreES11_S11_EEEEENS4_13SM90_TMA_LOADENS4_14ComposedLayoutINS4_7SwizzleILi3ELi4ELi3EEENS4_18smem_ptr_flag_bitsILi8EEENSX_INS5_IJSE_NSA_ILi8EEEEEENS5_IJSB_SE_EEEEEEEvNS4_8identityES14_NS15_IS17_S19_NSX_INS5_IJS1A_SE_EEENS5_IJSE_SB_EEEEEEEvS1F_EENS_8epilogue10collective18CollectiveEpilogueINS1L_23Sm100TmaWarpSpecializedILi2ELi2ELi64ELb0ELb0EEEJSF_NS5_IJNSX_ISE_SB_EENSX_INSA_ILi64EEESB_EEEEESG_SJ_SG_SJ_NS1L_6fusion15FusionCallbacksIS1P_NS1U_17LinearCombinationISG_fSG_fLNS_15FloatRoundStyleE2EEESF_S1T_JEEENS4_5SM1004TMEM4LOAD26SM100_TMEM_LOAD_32dp32b64xES14_NS15_INS16_ILi2ELi4ELi3EEES19_NSX_INS5_IJS1A_S1R_EEENS5_IJS1R_SB_EEEEEEENS4_39AutoVectorizingCopyWithAssumedAlignmentILi128EEENS4_14SM90_TMA_STOREES28_S2A_S2A_EEEvvEEEEvNT_6ParamsE,"ax",@progbits
	.align	128
.text._ZN7cutlass13device_kernelINS_4gemm6kernel13GemmUniversalIN4cute5tupleIJiiiiEEENS1_10collective13CollectiveMmaINS1_35MainloopSm100TmaUmmaWarpSpecializedILi6ELi2ELi4ENS5_IJNS4_1CILi1EEESB_SB_EEEEENS5_IJNSA_ILi128EEESE_SE_EEENS_12float_e4m3_tENS5_IJSB_llEEENS_12float_e5m2_tENS5_IJlSB_lEEENS4_8TiledMMAINS4_8MMA_AtomIJNS4_10MMA_TraitsINS4_19SM100_MMA_F8F6F4_SSEJSG_SI_fSE_SE_NS4_17integral_constantINS4_4UMMA5MajorELSQ_1EEENSO_ISQ_LSQ_0EEENSO_INSP_7ScaleInELST_0EEESU_EEEEEENS4_6LayoutISC_NS5_IJNSA_ILi0EEESY_SY_EEEEENS5_IJNS4_10UnderscoreES11_S11_EEEEENS4_13SM90_TMA_LOADENS4_14ComposedLayoutINS4_7SwizzleILi3ELi4ELi3EEENS4_18smem_ptr_flag_bitsILi8EEENSX_INS5_IJSE_NSA_ILi8EEEEEENS5_IJSB_SE_EEEEEEEvNS4_8identityES14_NS15_IS17_S19_NSX_INS5_IJS1A_SE_EEENS5_IJSE_SB_EEEEEEEvS1F_EENS_8epilogue10collective18CollectiveEpilogueINS1L_23Sm100TmaWarpSpecializedILi2ELi2ELi64ELb0ELb0EEEJSF_NS5_IJNSX_ISE_SB_EENSX_INSA_ILi64EEESB_EEEEESG_SJ_SG_SJ_NS1L_6fusion15FusionCallbacksIS1P_NS1U_17LinearCombinationISG_fSG_fLNS_15FloatRoundStyleE2EEESF_S1T_JEEENS4_5SM1004TMEM4LOAD26SM100_TMEM_LOAD_32dp32b64xES14_NS15_INS16_ILi2ELi4ELi3EEES19_NSX_INS5_IJS1A_S1R_EEENS5_IJS1R_SB_EEEEEEENS4_39AutoVectorizingCopyWithAssumedAlignmentILi128EEENS4_14SM90_TMA_STOREES28_S2A_S2A_EEEvvEEEEvNT_6ParamsE:
        .type           _ZN7cutlass13device_kernelINS_4gemm6kernel13GemmUniversalIN4cute5tupleIJiiiiEEENS1_10collective13CollectiveMmaINS1_35MainloopSm100TmaUmmaWarpSpecializedILi6ELi2ELi4ENS5_IJNS4_1CILi1EEESB_SB_EEEEENS5_IJNSA_ILi128EEESE_SE_EEENS_12float_e4m3_tENS5_IJSB_llEEENS_12float_e5m2_tENS5_IJlSB_lEEENS4_8TiledMMAINS4_8MMA_AtomIJNS4_10MMA_TraitsINS4_19SM100_MMA_F8F6F4_SSEJSG_SI_fSE_SE_NS4_17integral_constantINS4_4UMMA5MajorELSQ_1EEENSO_ISQ_LSQ_0EEENSO_INSP_7ScaleInELST_0EEESU_EEEEEENS4_6LayoutISC_NS5_IJNSA_ILi0EEESY_SY_EEEEENS5_IJNS4_10UnderscoreES11_S11_EEEEENS4_13SM90_TMA_LOADENS4_14ComposedLayoutINS4_7SwizzleILi3ELi4ELi3EEENS4_18smem_ptr_flag_bitsILi8EEENSX_INS5_IJSE_NSA_ILi8EEEEEENS5_IJSB_SE_EEEEEEEvNS4_8identityES14_NS15_IS17_S19_NSX_INS5_IJS1A_SE_EEENS5_IJSE_SB_EEEEEEEvS1F_EENS_8epilogue10collective18CollectiveEpilogueINS1L_23Sm100TmaWarpSpecializedILi2ELi2ELi64ELb0ELb0EEEJSF_NS5_IJNSX_ISE_SB_EENSX_INSA_ILi64EEESB_EEEEESG_SJ_SG_SJ_NS1L_6fusion15FusionCallbacksIS1P_NS1U_17LinearCombinationISG_fSG_fLNS_15FloatRoundStyleE2EEESF_S1T_JEEENS4_5SM1004TMEM4LOAD26SM100_TMEM_LOAD_32dp32b64xES14_NS15_INS16_ILi2ELi4ELi3EEES19_NSX_INS5_IJS1A_S1R_EEENS5_IJS1R_SB_EEEEEEENS4_39AutoVectorizingCopyWithAssumedAlignmentILi128EEENS4_14SM90_TMA_STOREES28_S2A_S2A_EEEvvEEEEvNT_6ParamsE,@function
        .size           _ZN7cutlass13device_kernelINS_4gemm6kernel13GemmUniversalIN4cute5tupleIJiiiiEEENS1_10collective13CollectiveMmaINS1_35MainloopSm100TmaUmmaWarpSpecializedILi6ELi2ELi4ENS5_IJNS4_1CILi1EEESB_SB_EEEEENS5_IJNSA_ILi128EEESE_SE_EEENS_12float_e4m3_tENS5_IJSB_llEEENS_12float_e5m2_tENS5_IJlSB_lEEENS4_8TiledMMAINS4_8MMA_AtomIJNS4_10MMA_TraitsINS4_19SM100_MMA_F8F6F4_SSEJSG_SI_fSE_SE_NS4_17integral_constantINS4_4UMMA5MajorELSQ_1EEENSO_ISQ_LSQ_0EEENSO_INSP_7ScaleInELST_0EEESU_EEEEEENS4_6LayoutISC_NS5_IJNSA_ILi0EEESY_SY_EEEEENS5_IJNS4_10UnderscoreES11_S11_EEEEENS4_13SM90_TMA_LOADENS4_14ComposedLayoutINS4_7SwizzleILi3ELi4ELi3EEENS4_18smem_ptr_flag_bitsILi8EEENSX_INS5_IJSE_NSA_ILi8EEEEEENS5_IJSB_SE_EEEEEEEvNS4_8identityES14_NS15_IS17_S19_NSX_INS5_IJS1A_SE_EEENS5_IJSE_SB_EEEEEEEvS1F_EENS_8epilogue10collective18CollectiveEpilogueINS1L_23Sm100TmaWarpSpecializedILi2ELi2ELi64ELb0ELb0EEEJSF_NS5_IJNSX_ISE_SB_EENSX_INSA_ILi64EEESB_EEEEESG_SJ_SG_SJ_NS1L_6fusion15FusionCallbacksIS1P_NS1U_17LinearCombinationISG_fSG_fLNS_15FloatRoundStyleE2EEESF_S1T_JEEENS4_5SM1004TMEM4LOAD26SM100_TMEM_LOAD_32dp32b64xES14_NS15_INS16_ILi2ELi4ELi3EEES19_NSX_INS5_IJS1A_S1R_EEENS5_IJS1R_SB_EEEEEEENS4_39AutoVectorizingCopyWithAssumedAlignmentILi128EEENS4_14SM90_TMA_STOREES28_S2A_S2A_EEEvvEEEEvNT_6ParamsE,(.L_x_149 - _ZN7cutlass13device_kernelINS_4gemm6kernel13GemmUniversalIN4cute5tupleIJiiiiEEENS1_10collective13CollectiveMmaINS1_35MainloopSm100TmaUmmaWarpSpecializedILi6ELi2ELi4ENS5_IJNS4_1CILi1EEESB_SB_EEEEENS5_IJNSA_ILi128EEESE_SE_EEENS_12float_e4m3_tENS5_IJSB_llEEENS_12float_e5m2_tENS5_IJlSB_lEEENS4_8TiledMMAINS4_8MMA_AtomIJNS4_10MMA_TraitsINS4_19SM100_MMA_F8F6F4_SSEJSG_SI_fSE_SE_NS4_17integral_constantINS4_4UMMA5MajorELSQ_1EEENSO_ISQ_LSQ_0EEENSO_INSP_7ScaleInELST_0EEESU_EEEEEENS4_6LayoutISC_NS5_IJNSA_ILi0EEESY_SY_EEEEENS5_IJNS4_10UnderscoreES11_S11_EEEEENS4_13SM90_TMA_LOADENS4_14ComposedLayoutINS4_7SwizzleILi3ELi4ELi3EEENS4_18smem_ptr_flag_bitsILi8EEENSX_INS5_IJSE_NSA_ILi8EEEEEENS5_IJSB_SE_EEEEEEEvNS4_8identityES14_NS15_IS17_S19_NSX_INS5_IJS1A_SE_EEENS5_IJSE_SB_EEEEEEEvS1F_EENS_8epilogue10collective18CollectiveEpilogueINS1L_23Sm100TmaWarpSpecializedILi2ELi2ELi64ELb0ELb0EEEJSF_NS5_IJNSX_ISE_SB_EENSX_INSA_ILi64EEESB_EEEEESG_SJ_SG_SJ_NS1L_6fusion15FusionCallbacksIS1P_NS1U_17LinearCombinationISG_fSG_fLNS_15FloatRoundStyleE2EEESF_S1T_JEEENS4_5SM1004TMEM4LOAD26SM100_TMEM_LOAD_32dp32b64xES14_NS15_INS16_ILi2ELi4ELi3EEES19_NSX_INS5_IJS1A_S1R_EEENS5_IJS1R_SB_EEEEEEENS4_39AutoVectorizingCopyWithAssumedAlignmentILi128EEENS4_14SM90_TMA_STOREES28_S2A_S2A_EEEvvEEEEvNT_6ParamsE)
        .other          _ZN7cutlass13device_kernelINS_4gemm6kernel13GemmUniversalIN4cute5tupleIJiiiiEEENS1_10collective13CollectiveMmaINS1_35MainloopSm100TmaUmmaWarpSpecializedILi6ELi2ELi4ENS5_IJNS4_1CILi1EEESB_SB_EEEEENS5_IJNSA_ILi128EEESE_SE_EEENS_12float_e4m3_tENS5_IJSB_llEEENS_12float_e5m2_tENS5_IJlSB_lEEENS4_8TiledMMAINS4_8MMA_AtomIJNS4_10MMA_TraitsINS4_19SM100_MMA_F8F6F4_SSEJSG_SI_fSE_SE_NS4_17integral_constantINS4_4UMMA5MajorELSQ_1EEENSO_ISQ_LSQ_0EEENSO_INSP_7ScaleInELST_0EEESU_EEEEEENS4_6LayoutISC_NS5_IJNSA_ILi0EEESY_SY_EEEEENS5_IJNS4_10UnderscoreES11_S11_EEEEENS4_13SM90_TMA_LOADENS4_14ComposedLayoutINS4_7SwizzleILi3ELi4ELi3EEENS4_18smem_ptr_flag_bitsILi8EEENSX_INS5_IJSE_NSA_ILi8EEEEEENS5_IJSB_SE_EEEEEEEvNS4_8identityES14_NS15_IS17_S19_NSX_INS5_IJS1A_SE_EEENS5_IJSE_SB_EEEEEEEvS1F_EENS_8epilogue10collective18CollectiveEpilogueINS1L_23Sm100TmaWarpSpecializedILi2ELi2ELi64ELb0ELb0EEEJSF_NS5_IJNSX_ISE_SB_EENSX_INSA_ILi64EEESB_EEEEESG_SJ_SG_SJ_NS1L_6fusion15FusionCallbacksIS1P_NS1U_17LinearCombinationISG_fSG_fLNS_15FloatRoundStyleE2EEESF_S1T_JEEENS4_5SM1004TMEM4LOAD26SM100_TMEM_LOAD_32dp32b64xES14_NS15_INS16_ILi2ELi4ELi3EEES19_NSX_INS5_IJS1A_S1R_EEENS5_IJS1R_SB_EEEEEEENS4_39AutoVectorizingCopyWithAssumedAlignmentILi128EEENS4_14SM90_TMA_STOREES28_S2A_S2A_EEEvvEEEEvNT_6ParamsE,@"STO_CUDA_ENTRY STV_DEFAULT"
_ZN7cutlass13device_kernelINS_4gemm6kernel13GemmUniversalIN4cute5tupleIJiiiiEEENS1_10collective13CollectiveMmaINS1_35MainloopSm100TmaUmmaWarpSpecializedILi6ELi2ELi4ENS5_IJNS4_1CILi1EEESB_SB_EEEEENS5_IJNSA_ILi128EEESE_SE_EEENS_12float_e4m3_tENS5_IJSB_llEEENS_12float_e5m2_tENS5_IJlSB_lEEENS4_8TiledMMAINS4_8MMA_AtomIJNS4_10MMA_TraitsINS4_19SM100_MMA_F8F6F4_SSEJSG_SI_fSE_SE_NS4_17integral_constantINS4_4UMMA5MajorELSQ_1EEENSO_ISQ_LSQ_0EEENSO_INSP_7ScaleInELST_0EEESU_EEEEEENS4_6LayoutISC_NS5_IJNSA_ILi0EEESY_SY_EEEEENS5_IJNS4_10UnderscoreES11_S11_EEEEENS4_13SM90_TMA_LOADENS4_14ComposedLayoutINS4_7SwizzleILi3ELi4ELi3EEENS4_18smem_ptr_flag_bitsILi8EEENSX_INS5_IJSE_NSA_ILi8EEEEEENS5_IJSB_SE_EEEEEEEvNS4_8identityES14_NS15_IS17_S19_NSX_INS5_IJS1A_SE_EEENS5_IJSE_SB_EEEEEEEvS1F_EENS_8epilogue10collective18CollectiveEpilogueINS1L_23Sm100TmaWarpSpecializedILi2ELi2ELi64ELb0ELb0EEEJSF_NS5_IJNSX_ISE_SB_EENSX_INSA_ILi64EEESB_EEEEESG_SJ_SG_SJ_NS1L_6fusion15FusionCallbacksIS1P_NS1U_17LinearCombinationISG_fSG_fLNS_15FloatRoundStyleE2EEESF_S1T_JEEENS4_5SM1004TMEM4LOAD26SM100_TMEM_LOAD_32dp32b64xES14_NS15_INS16_ILi2ELi4ELi3EEES19_NSX_INS5_IJS1A_S1R_EEENS5_IJS1R_SB_EEEEEEENS4_39AutoVectorizingCopyWithAssumedAlignmentILi128EEENS4_14SM90_TMA_STOREES28_S2A_S2A_EEEvvEEEEvNT_6ParamsE:
[----:B------:R-:W1:Y:S01]  /*0000*/  LDC R1, c[0x0][0x37c] ;  /* 0x0000df00ff017b82 */ /* 0x000e620000000800 */
[----:B------:R-:W2:Y:S01]  /*0010*/  S2R R189, SR_TID.X ;  /* 0x0000000000bd7919 */ /* 0x000ea20000002100 */
[----:B------:R-:W3:Y:S01]  /*0020*/  LDCU.64 UR4, c[0x0][0x890] ;  /* 0x00011200ff0477ac */ /* 0x000ee20008000a00 */
[----:B------:R-:W-:Y:S02]  /*0030*/  PRMT R171, RZ, 0x7610, R171 ;  /* 0x00007610ffab7816 */ /* 0x000fe400000000ab */
[----:B------:R-:W-:Y:S01]  /*0040*/  ELECT P5, URZ, PT ;  /* 0x0000000000ff782f */ /* 0x000fe200038a0000 */
[----:B------:R-:W4:Y:S01]  /*0050*/  LDCU.64 UR46, c[0x0][0x358] ;  /* 0x00006b00ff2e77ac */ /* 0x000f220008000a00 */
[----:B---3--:R-:W-:-:S04]  /*0060*/  UISETP.NE.U32.AND UP0, UPT, UR4, URZ, UPT ;  /* 0x000000ff0400728c */ /* 0x008fc8000bf05070 */
[----:B------:R-:W-:Y:S01]  /*0070*/  UISETP.NE.AND.EX UP0, UPT, UR5, URZ, UPT, UP0 ;  /* 0x000000ff0500728c */ /* 0x000fe2000bf05300 */
[----:B--2---:R-:W-:-:S05]  /*0080*/  SHF.R.U32.HI R173, RZ, 0x5, R189 ;  /* 0x00000005ffad7819 */ /* 0x004fca00000116bd */
[----:B------:R-:W2:Y:S02]  /*0090*/  SHFL.IDX PT, R0, R173, RZ, 0x1f ;  /* 0x00001fffad007589 */ /* 0x000ea400000e0000 */
[----:B--2---:R-:W-:Y:S01]  /*00a0*/  R2UR UR8, R0 ;  /* 0x00000000000872ca */ /* 0x004fe200000e0000 */
[----:B-1--4-:R-:W-:-:S14]  /*00b0*/  BRA.U UP0, `(.L_x_0) ;  /* 0x00000001002c7547 */ /* 0x012fdc000b800000 */
[----:B------:R-:W1:Y:S02]  /*00c0*/  LDCU.64 UR6, c[0x0][0x888] ;  /* 0x00011100ff0677ac */ /* 0x000e640008000a00 */
[----:B-1----:R-:W-:-:S04]  /*00d0*/  UISETP.NE.U32.AND UP0, UPT, UR6, URZ, UPT ;  /* 0x000000ff0600728c */ /* 0x002fc8000bf05070 */
[----:B------:R-:W-:-:S09]  /*00e0*/  UISETP.NE.AND.EX UP0, UPT, UR7, URZ, UPT, UP0 ;  /* 0x000000ff0700728c */ /* 0x000fd2000bf05300 */
[----:B------:R-:W-:Y:S05]  /*00f0*/  BRA.U !UP0, `(.L_x_1) ;  /* 0x0000000108107547 */ /* 0x000fea000b800000 */
[----:B------:R-:W1:Y:S02]  /*0100*/  LDC.64 R2, c[0x0][0x888] ;  /* 0x00022200ff027b82 */ /* 0x000e640000000a00 */
[----:B-1----:R1:W5:Y:S01]  /*0110*/  LDG.E R81, desc[UR46][R2.64] ;  /* 0x0000002e02517981 */ /* 0x002362000c1e1900 */
[----:B------:R-:W-:Y:S01]  /*0120*/  HFMA2 R171, -RZ, RZ, 0, 5.9604644775390625e-08 ;  /* 0x00000001ffab7431 */ /* 0x000fe200000001ff */
[----:B------:R-:W-:Y:S05]  /*0130*/  BRA `(.L_x_0) ;  /* 0x00000000000c7947 */ /* 0x000fea0003800000 */
.L_x_1:
[----:B------:R-:W1:Y:S01]  /*0140*/  LDCU UR6, c[0x0][0x880] ;  /* 0x00011000ff0677ac */ /* 0x000e620008000800 */
[----:B------:R-:W-:Y:S01]  /*0150*/  HFMA2 R171, -RZ, RZ, 0, 5.9604644775390625e-08 ;  /* 0x00000001ffab7431 */ /* 0x000fe200000001ff */
[----:B-1----:R-:W-:-:S07]  /*0160*/  MOV R81, UR6 ;  /* 0x0000000600517c02 */ /* 0x002fce0008000f00 */
.L_x_0:
[----:B------:R-:W2:Y:S02]  /*0170*/  LDCU.64 UR6, c[0x0][0x8b0] ;  /* 0x00011600ff0677ac */ /* 0x000ea40008000a00 */
[----:B--2---:R-:W-:-:S04]  /*0180*/  UISETP.NE.U32.AND UP0, UPT, UR6, URZ, UPT ;  /* 0x000000ff0600728c */ /* 0x004fc8000bf05070 */
[----:B------:R-:W-:-:S09]  /*0190*/  UISETP.NE.AND.EX UP0, UPT, UR7, URZ, UPT, UP0 ;  /* 0x000000ff0700728c */ /* 0x000fd2000bf05300 */
[----:B------:R-:W-:Y:S05]  /*01a0*/  BRA.U UP0, `(.L_x_2) ;  /* 0x0000000100247547 */ /* 0x000fea000b800000 */
[----:B------:R-:W2:Y:S02]  /*01b0*/  LDCU.64 UR6, c[0x0][0x8a8] ;  /* 0x00011500ff0677ac */ /* 0x000ea40008000a00 */
[----:B--2---:R-:W-:-:S04]  /*01c0*/  UISETP.NE.U32.AND UP0, UPT, UR6, URZ, UPT ;  /* 0x000000ff0600728c */ /* 0x004fc8000bf05070 */
[----:B------:R-:W-:-:S09]  /*01d0*/  UISETP.NE.AND.EX UP0, UPT, UR7, URZ, UPT, UP0 ;  /* 0x000000ff0700728c */ /* 0x000fd2000bf05300 */
[----:B------:R-:W-:Y:S05]  /*01e0*/  BRA.U !UP0, `(.L_x_3) ;  /* 0x00000001080c7547 */ /* 0x000fea000b800000 */
[----:B------:R-:W2:Y:S02]  /*01f0*/  LDC.64 R78, c[0x0][0x8a8] ;  /* 0x00022a00ff4e7b82 */ /* 0x000ea40000000a00 */
[----:B--2---:R2:W5:Y:S01]  /*0200*/  LDG.E R78, desc[UR46][R78.64] ;  /* 0x0000002e4e4e7981 */ /* 0x004562000c1e1900 */
[----:B------:R-:W-:Y:S05]  /*0210*/  BRA `(.L_x_2) ;  /* 0x0000000000087947 */ /* 0x000fea0003800000 */
.L_x_3:
[----:B------:R-:W2:Y:S02]  /*0220*/  LDCU UR6, c[0x0][0x8a0] ;  /* 0x00011400ff0677ac */ /* 0x000ea40008000800 */
[----:B--2---:R-:W-:Y:S02]  /*0230*/  MOV R78, UR6 ;  /* 0x00000006004e7c02 */ /* 0x004fe40008000f00 */
.L_x_2:
[----:B------:R-:W-:Y:S01]  /*0240*/  IMAD.U32 R0, RZ, RZ, UR8 ;  /* 0x00000008ff007e24 */ /* 0x000fe2000f8e00ff */
[----:B------:R-:W-:Y:S04]  /*0250*/  BSSY.RECONVERGENT B0, `(.L_x_4) ;  /* 0x000000c000007945 */ /* 0x000fe80003800200 */
[C---:B------:R-:W-:Y:S02]  /*0260*/  ISETP.NE.OR P1, PT, R0.reuse, 0x1, !P5 ;  /* 0x000000010000780c */ /* 0x040fe40006f25670 */
[----:B------:R-:W-:-:S11]  /*0270*/  ISETP.NE.OR P0, PT, R0, 0x3, !P5 ;  /* 0x000000030000780c */ /* 0x000fd60006f05670 */
[----:B------:R-:W-:Y:S05]  /*0280*/  @P1 BRA `(.L_x_5) ;  /* 0x0000000000201947 */ /* 0x000fea0003800000 */
[----:B------:R-:W3:Y:S02]  /*0290*/  LDCU.64 UR6, c[0x0][0x348] ;  /* 0x00006900ff0677ac */ /* 0x000ee40008000a00 */
[----:B---3--:R-:W-:Y:S02]  /*02a0*/  UIADD3 UR10, UP1, UPT, UR6, 0x80, URZ ;  /* 0x00000080060a7890 */ /* 0x008fe4000ff3e0ff */
[----:B------:R-:W-:Y:S02]  /*02b0*/  UIADD3 UR6, UP0, UPT, UR6, 0x180, URZ ;  /* 0x0000018006067890 */ /* 0x000fe4000ff1e0ff */
[----:B------:R-:W-:Y:S02]  /*02c0*/  UIADD3.X UR11, UPT, UPT, URZ, UR7, URZ, UP1, !UPT ;  /* 0x00000007ff0b7290 */ /* 0x000fe40008ffe4ff */
[----:B------:R-:W-:-:S07]  /*02d0*/  UIADD3.X UR7, UPT, UPT, URZ, UR7, URZ, UP0, !UPT ;  /* 0x00000007ff077290 */ /* 0x000fce00087fe4ff */
[----:B------:R3:W-:Y:S02]  /*02e0*/  UTMACCTL.PF [UR10] ;  /* 0x000000000a0079b9 */ /* 0x0007e40008040000 */
[----:B------:R3:W-:Y:S02]  /*02f0*/  UTMACCTL.PF [UR6] ;  /* 0x00000000060079b9 */ /* 0x0007e40008040000 */
[----:B---3--:R-:W-:Y:S01]  /*0300*/  NOP ;  /* 0x0000000000007918 */ /* 0x008fe20000000000 */
.L_x_5:
[----:B------:R-:W-:Y:S05]  /*0310*/  BSYNC.RECONVERGENT B0 ;  /* 0x0000000000007941 */ /* 0x000fea0003800200 */
.L_x_4:
[----:B------:R-:W-:Y:S04]  /*0320*/  BSSY.RECONVERGENT B0, `(.L_x_6) ;  /* 0x000000a000007945 */ /* 0x000fe80003800200 */
        /* <DEDUP_REMOVED lines=9> */
.L_x_7:
[----:B------:R-:W-:Y:S05]  /*03c0*/  BSYNC.RECONVERGENT B0 ;  /* 0x0000000000007941 */ /* 0x000fea0003800200 */
.L_x_6:
[----:B------:R-:W3:Y:S01]  /*03d0*/  LDCU.64 UR6, c[0x0][0x888] ;  /* 0x00011100ff0677ac */ /* 0x000ee20008000a00 */
[----:B------:R-:W-:Y:S02]  /*03e0*/  UISETP.EQ.U32.AND UP1, UPT, UR4, URZ, UPT ;  /* 0x000000ff0400728c */ /* 0x000fe4000bf22070 */
[----:B------:R-:W-:Y:S02]  /*03f0*/  UPLOP3.LUT UP2, UPT, UPT, UPT, UPT, 0x80, 0x8 ;  /* 0x000000000008789c */ /* 0x000fe40003f4f070 */
[----:B---3--:R-:W-:-:S04]  /*0400*/  UISETP.NE.U32.AND UP0, UPT, UR6, URZ, UPT ;  /* 0x000000ff0600728c */ /* 0x008fc8000bf05070 */
[----:B------:R-:W-:-:S04]  /*0410*/  UISETP.NE.AND.EX UP0, UPT, UR7, URZ, UPT, UP0 ;  /* 0x000000ff0700728c */ /* 0x000fc8000bf05300 */
[----:B------:R-:W-:-:S04]  /*0420*/  UISETP.EQ.OR.EX UP3, UPT, UR5, URZ, !UP0, UP1 ;  /* 0x000000ff0500728c */ /* 0x000fc8000c762710 */
[----:B------:R-:W-:-:S05]  /*0430*/  UP2UR UR50, UPR, URZ, 0x8 ;  /* 0x00000008ff327883 */ /* 0x000fca0008000000 */
[----:B------:R-:W-:Y:S07]  /*0440*/  BRA.U !UP3, `(.L_x_8) ;  /* 0x000000010b207547 */ /* 0x000fee000b800000 */
[----:B------:R-:W-:Y:S01]  /*0450*/  UISETP.NE.U32.AND UP2, UPT, UR4, URZ, UPT ;  /* 0x000000ff0400728c */ /* 0x000fe2000bf45070 */
[----:B-----5:R-:W-:Y:S01]  /*0460*/  FSETP.NEU.AND P0, PT, R81, RZ, PT ;  /* 0x000000ff5100720b */ /* 0x020fe20003f0d000 */
[----:B------:R-:W-:Y:S02]  /*0470*/  USEL UR4, URZ, 0xffffffff, UP0 ;  /* 0xffffffffff047887 */ /* 0x000fe40008000000 */
[----:B------:R-:W-:-:S10]  /*0480*/  UISETP.NE.AND.EX UP2, UPT, UR5, URZ, UPT, UP2 ;  /* 0x000000ff0500728c */ /* 0x000fd4000bf45320 */
[----:B------:R-:W-:Y:S01]  /*0490*/  VOTEU.ANY UP1, P0 ;  /* 0x0000000000ff7886 */ /* 0x000fe20000020100 */
[----:B------:R-:W-:-:S04]  /*04a0*/  @!UP2 USEL UR4, URZ, 0xffffffff, UP1 ;  /* 0xffffffffff04a887 */ /* 0x000fc80008800000 */
[----:B------:R-:W-:-:S04]  /*04b0*/  ULOP3.LUT UR4, UR4, 0x1, URZ, 0xc0, !UPT ;  /* 0x0000000104047892 */ /* 0x000fc8000f8ec0ff */
[----:B------:R-:W-:-:S11]  /*04c0*/  UISETP.NE.U32.AND UP2, UPT, UR4, 0x1, UPT ;  /* 0x000000010400788c */ /* 0x000fd6000bf45070 */
.L_x_8:
[----:B-1----:R-:W1:Y:S01]  /*04d0*/  SHFL.IDX PT, R2, R173, RZ, 0x1f ;  /* 0x00001fffad027589 */ /* 0x002e6200000e0000 */
[----:B------:R-:W-:-:S04]  /*04e0*/  UISETP.NE.AND UP1, UPT, UR8, 0x2, UPT ;  /* 0x000000020800788c */ /* 0x000fc8000bf25270 */
[----:B------:R-:W-:Y:S01]  /*04f0*/  USEL UR6, URZ, 0x1, UP1 ;  /* 0x00000001ff067887 */ /* 0x000fe20008800000 */
[----:B-1----:R-:W-:-:S13]  /*0500*/  ISETP.NE.AND P0, PT, R2, RZ, PT ;  /* 0x000000ff0200720c */ /* 0x002fda0003f05270 */
[----:B------:R-:W-:Y:S05]  /*0510*/  @P0 BRA `(.L_x_9) ;  /* 0x0000000000580947 */ /* 0x000fea0003800000 */
[----:B------:R-:W1:Y:S01]  /*0520*/  S2UR UR5, SR_CgaCtaId ;  /* 0x00000000000579c3 */ /* 0x000e620000008800 */
[----:B------:R-:W-:Y:S01]  /*0530*/  UMOV UR7, 0x400 ;  /* 0x0000040000077882 */ /* 0x000fe20000000000 */
[----:B------:R-:W-:Y:S01]  /*0540*/  UMOV UR4, 0x1 ;  /* 0x0000000100047882 */ /* 0x000fe20000000000 */
[----:B------:R-:W-:Y:S01]  /*0550*/  ELECT P0, URZ, PT ;  /* 0x0000000000ff782f */ /* 0x000fe20003800000 */
[----:B------:R-:W-:-:S04]  /*0560*/  UIADD3 UR10, UPT, UPT, -UR4, 0x100000, URZ ;  /* 0x00100000040a7890 */ /* 0x000fc8000fffe1ff */
[----:B------:R-:W-:Y:S02]  /*0570*/  USHF.L.U32 UR11, UR10, 0xb, URZ ;  /* 0x0000000b0a0b7899 */ /* 0x000fe400080006ff */
[----:B------:R-:W-:Y:S02]  /*0580*/  USHF.L.U32 UR10, UR10, 0x1, URZ ;  /* 0x000000010a0a7899 */ /* 0x000fe400080006ff */
[----:B-1----:R-:W-:Y:S01]  /*0590*/  ULEA UR5, UR5, UR7, 0x18 ;  /* 0x0000000705057291 */ /* 0x002fe2000f8ec0ff */
[----:B------:R-:W1:Y:S11]  /*05a0*/  FENCE.VIEW.ASYNC.S ;  /* 0x00000000000073c6 */ /* 0x000e760000000000 */
[----:B-1----:R1:W3:Y:S01]  /*05b0*/  SYNCS.EXCH.64 URZ, [UR5], UR10 ;  /* 0x0000000a05ff75b2 */ /* 0x0022e20008000100 */
[----:B------:R1:W4:Y:S01]  /*05c0*/  SYNCS.EXCH.64 URZ, [UR5+0x30], UR10 ;  /* 0x0000300a05ff75b2 */ /* 0x0003220008000100 */
[----:B------:R1:W1:Y:S01]  /*05d0*/  SYNCS.EXCH.64 URZ, [UR5+0x8], UR10 ;  /* 0x0000080a05ff75b2 */ /* 0x0002620008000100 */
        /* <DEDUP_REMOVED lines=9> */
[----:B------:R-:W-:Y:S01]  /*0670*/  NOP ;  /* 0x0000000000007918 */ /* 0x000fe20000000000 */
.L_x_9:
[----:B------:R-:W2:Y:S01]  /*0680*/  SHFL.IDX PT, R2, R173, RZ, 0x1f ;  /* 0x00001fffad027589 */ /* 0x000ea200000e0000 */
[----:B------:R-:W-:Y:S01]  /*0690*/  NOP ;  /* 0x0000000000007918 */ /* 0x000fe20000000000 */
[----:B--2---:R-:W-:-:S13]  /*06a0*/  ISETP.NE.AND P0, PT, R2, 0x1, PT ;  /* 0x000000010200780c */ /* 0x004fda0003f05270 */
[----:B------:R-:W-:Y:S05]  /*06b0*/  @P0 BRA `(.L_x_10) ;  /* 0x0000000000480947 */ /* 0x000fea0003800000 */
[----:B------:R-:W2:Y:S01]  /*06c0*/  S2UR UR7, SR_CgaCtaId ;  /* 0x00000000000779c3 */ /* 0x000ea20000008800 */
[----:B------:R-:W-:Y:S01]  /*06d0*/  UMOV UR9, 0x400 ;  /* 0x0000040000097882 */ /* 0x000fe20000000000 */
[----:B-1----:R-:W-:Y:S01]  /*06e0*/  UMOV UR5, 0x20 ;  /* 0x0000002000057882 */ /* 0x002fe20000000000 */
[----:B------:R-:W-:Y:S01]  /*06f0*/  UMOV UR4, 0x80 ;  /* 0x0000008000047882 */ /* 0x000fe20000000000 */
[----:B------:R-:W-:-:S04]  /*0700*/  UIADD3 UR10, UPT, UPT, -UR5, 0x100000, URZ ;  /* 0x00100000050a7890 */ /* 0x000fc8000fffe1ff */
[----:B------:R-:W-:Y:S02]  /*0710*/  USHF.L.U32 UR11, UR10, 0xb, URZ ;  /* 0x0000000b0a0b7899 */ /* 0x000fe400080006ff */
[----:B------:R-:W-:Y:S02]  /*0720*/  USHF.L.U32 UR10, UR10, 0x1, URZ ;  /* 0x000000010a0a7899 */ /* 0x000fe400080006ff */
[----:B------:R-:W-:-:S04]  /*0730*/  UIADD3 UR4, UPT, UPT, -UR4, 0x100000, URZ ;  /* 0x0010000004047890 */ /* 0x000fc8000fffe1ff */
[----:B------:R-:W-:Y:S02]  /*0740*/  USHF.L.U32 UR5, UR4, 0xb, URZ ;  /* 0x0000000b04057899 */ /* 0x000fe400080006ff */
[----:B------:R-:W-:Y:S01]  /*0750*/  USHF.L.U32 UR4, UR4, 0x1, URZ ;  /* 0x0000000104047899 */ /* 0x000fe200080006ff */
[----:B------:R-:W-:Y:S01]  /*0760*/  ELECT P0, URZ, PT ;  /* 0x0000000000ff782f */ /* 0x000fe20003800000 */
[----:B--2---:R-:W-:Y:S01]  /*0770*/  ULEA UR7, UR7, UR9, 0x18 ;  /* 0x0000000907077291 */ /* 0x004fe2000f8ec0ff */
[----:B------:R-:W1:Y:S11]  /*0780*/  FENCE.VIEW.ASYNC.S ;  /* 0x00000000000073c6 */ /* 0x000e760000000000 */
[----:B-1----:R2:W1:Y:S01]  /*0790*/  SYNCS.EXCH.64 URZ, [UR7+0x60], UR10 ;  /* 0x0000600a07ff75b2 */ /* 0x0024620008000100 */
[----:B------:R2:W1:Y:S01]  /*07a0*/  SYNCS.EXCH.64 URZ, [UR7+0x70], UR4 ;  /* 0x0000700407ff75b2 */ /* 0x0004620008000100 */
[----:B------:R2:W1:Y:S01]  /*07b0*/  SYNCS.EXCH.64 URZ, [UR7+0x68], UR10 ;  /* 0x0000680a07ff75b2 */ /* 0x0004620008000100 */
[----:B------:R2:W1:Y:S02]  /*07c0*/  SYNCS.EXCH.64 URZ, [UR7+0x78], UR4 ;  /* 0x0000780407ff75b2 */ /* 0x0004640008000100 */
[----:B--2---:R-:W-:Y:S01]  /*07d0*/  NOP ;  /* 0x0000000000007918 */ /* 0x004fe20000000000 */
.L_x_10:
[----:B------:R-:W2:Y:S01]  /*07e0*/  SHFL.IDX PT, R2, R173, RZ, 0x1f ;  /* 0x00001fffad027589 */ /* 0x000ea200000e0000 */
[----:B------:R-:W-:Y:S01]  /*07f0*/  NOP ;  /* 0x0000000000007918 */ /* 0x000fe20000000000 */
[----:B--2---:R-:W-:-:S13]  /*0800*/  ISETP.NE.AND P0, PT, R2, 0x3, PT ;  /* 0x000000030200780c */ /* 0x004fda0003f05270 */
[----:B------:R-:W-:Y:S05]  /*0810*/  @P0 BRA `(.L_x_11) ;  /* 0x0000000000300947 */ /* 0x000fea0003800000 */
[----:B-1----:R-:W1:Y:S01]  /*0820*/  S2UR UR5, SR_CgaCtaId ;  /* 0x00000000000579c3 */ /* 0x002e620000008800 */
        /* <DEDUP_REMOVED lines=8> */
[----:B-1----:R2:W1:Y:S01]  /*08b0*/  SYNCS.EXCH.64 URZ, [UR5+0x80], UR10 ;  /* 0x0000800a05ff75b2 */ /* 0x0024620008000100 */
[----:B------:R2:W1:Y:S02]  /*08c0*/  SYNCS.EXCH.64 URZ, [UR5+0x88], UR10 ;  /* 0x0000880a05ff75b2 */ /* 0x0004640008000100 */
[----:B--2---:R-:W-:Y:S01]  /*08d0*/  NOP ;  /* 0x0000000000007918 */ /* 0x004fe20000000000 */
.L_x_11:
[----:B------:R-:W2:Y:S01]  /*08e0*/  SHFL.IDX PT, R2, R173, RZ, 0x1f ;  /* 0x00001fffad027589 */ /* 0x000ea200000e0000 */
[----:B------:R-:W-:Y:S01]  /*08f0*/  NOP ;  /* 0x0000000000007918 */ /* 0x000fe20000000000 */
[----:B--2---:R-:W-:-:S13]  /*0900*/  ISETP.NE.AND P0, PT, R2, 0x4, PT ;  /* 0x000000040200780c */ /* 0x004fda0003f05270 */
[----:B------:R-:W-:Y:S05]  /*0910*/  @P0 BRA `(.L_x_12) ;  /* 0x00000000004c0947 */ /* 0x000fea0003800000 */
[----:B-1----:R-:W1:Y:S01]  /*0920*/  S2UR UR5, SR_CgaCtaId ;  /* 0x00000000000579c3 */ /* 0x002e620000008800 */
[----:B------:R-:W-:Y:S01]  /*0930*/  UMOV UR9, 0x100 ;  /* 0x0000010000097882 */ /* 0x000fe20000000000 */
[----:B------:R-:W-:Y:S01]  /*0940*/  UMOV UR7, 0x400 ;  /* 0x0000040000077882 */ /* 0x000fe20000000000 */
[----:B------:R-:W-:Y:S01]  /*0950*/  USEL UR9, UR9, 0xe0, UP2 ;  /* 0x000000e009097887 */ /* 0x000fe20009000000 */
[----:B------:R-:W-:Y:S01]  /*0960*/  UMOV UR4, 0x1 ;  /* 0x0000000100047882 */ /* 0x000fe20000000000 */
[----:B------:R-:W-:Y:S01]  /*0970*/  ELECT P0, URZ, PT ;  /* 0x0000000000ff782f */ /* 0x000fe20003800000 */
[----:B------:R-:W-:-:S04]  /*0980*/  UIADD3 UR10, UPT, UPT, -UR4, 0x100000, URZ ;  /* 0x00100000040a7890 */ /* 0x000fc8000fffe1ff */
[----:B------:R-:W-:Y:S02]  /*0990*/  USHF.L.U32 UR11, UR10, 0xb, URZ ;  /* 0x0000000b0a0b7899 */ /* 0x000fe400080006ff */
[----:B------:R-:W-:Y:S02]  /*09a0*/  USHF.L.U32 UR10, UR10, 0x1, URZ ;  /* 0x000000010a0a7899 */ /* 0x000fe400080006ff */
[----:B------:R-:W-:-:S04]  /*09b0*/  UIADD3 UR12, UPT, UPT, -UR9, 0x100000, URZ ;  /* 0x00100000090c7890 */ /* 0x000fc8000fffe1ff */
[----:B------:R-:W-:Y:S02]  /*09c0*/  USHF.L.U32 UR13, UR12, 0xb, URZ ;  /* 0x0000000b0c0d7899 */ /* 0x000fe400080006ff */
[----:B------:R-:W-:Y:S02]  /*09d0*/  USHF.L.U32 UR12, UR12, 0x1, URZ ;  /* 0x000000010c0c7899 */ /* 0x000fe400080006ff */
[----:B-1----:R-:W-:Y:S01]  /*09e0*/  ULEA UR5, UR5, UR7, 0x18 ;  /* 0x0000000705057291 */ /* 0x002fe2000f8ec0ff */
[----:B------:R-:W1:Y:S11]  /*09f0*/  FENCE.VIEW.ASYNC.S ;  /* 0x00000000000073c6 */ /* 0x000e760000000000 */
[----:B-1----:R2:W1:Y:S01]  /*0a00*/  SYNCS.EXCH.64 URZ, [UR5+0x90], UR10 ;  /* 0x0000900a05ff75b2 */ /* 0x0024620008000100 */
[----:B------:R2:W1:Y:S01]  /*0a10*/  SYNCS.EXCH.64 URZ, [UR5+0xa0], UR12 ;  /* 0x0000a00c05ff75b2 */ /* 0x0004620008000100 */
[----:B------:R2:W1:Y:S01]  /*0a20*/  SYNCS.EXCH.64 URZ, [UR5+0x98], UR10 ;  /* 0x0000980a05ff75b2 */ /* 0x0004620008000100 */
[----:B------:R2:W1:Y:S02]  /*0a30*/  SYNCS.EXCH.64 URZ, [UR5+0xa8], UR12 ;  /* 0x0000a80c05ff75b2 */ /* 0x0004640008000100 */
[----:B--2---:R-:W-:Y:S01]  /*0a40*/  NOP ;  /* 0x0000000000007918 */ /* 0x004fe20000000000 */
.L_x_12:
        /* <DEDUP_REMOVED lines=20> */
[----:B------:R2:W1:Y:S01]  /*0b90*/  SYNCS.EXCH.64 URZ, [UR7+0xd8], UR4 ;  /* 0x0000d80407ff75b2 */ /* 0x0004620008000100 */
[----:B------:R2:W1:Y:S01]  /*0ba0*/  SYNCS.EXCH.64 URZ, [UR7+0xc0], UR10 ;  /* 0x0000c00a07ff75b2 */ /* 0x0004620008000100 */
[----:B------:R2:W1:Y:S01]  /*0bb0*/  SYNCS.EXCH.64 URZ, [UR7+0xe0], UR4 ;  /* 0x0000e00407ff75b2 */ /* 0x0004620008000100 */
[----:B------:R2:W1:Y:S01]  /*0bc0*/  SYNCS.EXCH.64 URZ, [UR7+0xc8], UR10 ;  /* 0x0000c80a07ff75b2 */ /* 0x0004620008000100 */
[----:B------:R2:W1:Y:S02]  /*0bd0*/  SYNCS.EXCH.64 URZ, [UR7+0xe8], UR4 ;  /* 0x0000e80407ff75b2 */ /* 0x0004640008000100 */
[----:B--2---:R-:W-:Y:S01]  /*0be0*/  NOP ;  /* 0x0000000000007918 */ /* 0x004fe20000000000 */
.L_x_13:
        /* <DEDUP_REMOVED lines=18> */
.L_x_14:
[----:B-1----:R-:W1:Y:S01]  /*0d10*/  S2UR UR5, SR_CTAID.X ;  /* 0x00000000000579c3 */ /* 0x002e620000002500 */
[----:B------:R-:W-:-:S05]  /*0d20*/  CS2R.32 R170, SR_CgaSize ;  /* 0x0000000000aa7805 */ /* 0x000fca0000008a00 */
[----:B------:R-:W-:-:S05]  /*0d30*/  IMAD R170, R170, -0xa0, RZ ;  /* 0xffffff60aaaa7824 */ /* 0x000fca00078e02ff */
[----:B------:R-:W-:-:S14]  /*0d40*/  R2UR UR9, R170 ;  /* 0x00000000aa0972ca */ /* 0x000fdc00000e0000 */
[----:B------:R-:W2:Y:S01]  /*0d50*/  LDCU UR9, c[0x0][UR9+0x2b0] ;  /* 0x00005600090977ac */ /* 0x000ea20008000800 */
[----:B------:R-:W-:Y:S01]  /*0d60*/  NOP ;  /* 0x0000000000007918 */ /* 0x000fe20000000000 */
[----:B------:R-:W-:-:S05]  /*0d70*/  CS2R.32 R170, SR_CgaSize ;  /* 0x0000000000aa7805 */ /* 0x000fca0000008a00 */
[----:B------:R-:W-:-:S05]  /*0d80*/  IMAD R170, R170, -0xa0, RZ ;  /* 0xffffff60aaaa7824 */ /* 0x000fca00078e02ff */
[----:B------:R-:W-:-:S14]  /*0d90*/  R2UR UR7, R170 ;  /* 0x00000000aa0772ca */ /* 0x000fdc00000e0000 */
[----:B------:R-:W3:Y:S01]  /*0da0*/  LDCU UR7, c[0x0][UR7+0x2b4] ;  /* 0x00005680070777ac */ /* 0x000ee20008000800 */
[----:B------:R-:W4:Y:S08]  /*0db0*/  S2UR UR4, SR_CTAID.Y ;  /* 0x00000000000479c3 */ /* 0x000f300000002600 */
[----:B------:R-:W3:Y:S01]  /*0dc0*/  LDC R9, c[0x0][0xb24] ;  /* 0x0002c900ff097b82 */ /* 0x000ee20000000800 */
[----:B-1----:R-:W-:-:S02]  /*0dd0*/  I2FP.F32.U32 R5, UR5 ;  /* 0x0000000500057c45 */ /* 0x002fc40008201000 */
[----:B------:R-:W-:-:S05]  /*0de0*/  CS2R.32 R3, SR_CgaSize ;  /* 0x0000000000037805 */ /* 0x000fca0000008a00 */
[----:B------:R-:W-:-:S06]  /*0df0*/  IMAD R3, R3, -0xa0, RZ ;  /* 0xffffff6003037824 */ /* 0x000fcc00078e02ff */
[----:B------:R-:W1:Y:S01]  /*0e00*/  LDC R3, c[0x0][R3+0x2a0] ;  /* 0x0000a80003037b82 */ /* 0x000e620000000800 */
[----:B------:R-:W-:Y:S01]  /*0e10*/  MOV R21, UR5 ;  /* 0x0000000500157c02 */ /* 0x000fe20008000f00 */
[----:B--2---:R-:W-:Y:S01]  /*0e20*/  FMUL R5, R5, UR9 ;  /* 0x0000000905057c20 */ /* 0x004fe20008400000 */
[----:B----4-:R-:W-:Y:S02]  /*0e30*/  I2FP.F32.U32 R4, UR4 ;  /* 0x0000000400047c45 */ /* 0x010fe40008201000 */
[----:B------:R-:W-:-:S05]  /*0e40*/  CS2R.32 R2, SR_CgaSize ;  /* 0x0000000000027805 */ /* 0x000fca0000008a00 */
[----:B------:R-:W-:-:S06]  /*0e50*/  IMAD R2, R2, -0xa0, RZ ;  /* 0xffffff6002027824 */ /* 0x000fcc00078e02ff */
[----:B------:R-:W2:Y:S01]  /*0e60*/  LDC R2, c[0x0][R2+0x2a4] ;  /* 0x0000a90002027b82 */ /* 0x000ea20000000800 */
[----:B------:R-:W4:Y:S01]  /*0e70*/  F2I.U32.TRUNC.NTZ R170, R5 ;  /* 0x0000000500aa7305 */ /* 0x000f22000020f000 */
[----:B------:R-:W-:Y:S01]  /*0e80*/  MOV R20, UR4 ;  /* 0x0000000400147c02 */ /* 0x000fe20008000f00 */
[----:B---3--:R-:W-:-:S05]  /*0e90*/  FMUL R4, R4, UR7 ;  /* 0x0000000704047c20 */ /* 0x008fca0008400000 */
[----:B------:R-:W-:Y:S01]  /*0ea0*/  BAR.SYNC.DEFER_BLOCKING 0x0 ;  /* 0x0000000000007b1d */ /* 0x000fe20000010000 */
[----:B------:R-:W-:-:S05]  /*0eb0*/  ISETP.GE.AND P0, PT, R9, 0x1, PT ;  /* 0x000000010900780c */ /* 0x000fca0003f06270 */
[----:B------:R-:W3:Y:S02]  /*0ec0*/  F2I.U32.TRUNC.NTZ R147, R4 ;  /* 0x0000000400937305 */ /* 0x000ee4000020f000 */
[----:B------:R-:W2:Y:S01]  /*0ed0*/  S2UR UR36, SR_CTAID.Z ;  /* 0x00000000002479c3 */ /* 0x000ea20000002700 */
[----:B----4-:R-:W-:-:S05]  /*0ee0*/  IADD3 R170, PT, PT, -R170, RZ, RZ ;  /* 0x000000ffaaaa7210 */ /* 0x010fca0007ffe1ff */
[----:B-1----:R-:W-:Y:S01]  /*0ef0*/  IMAD R170, R3, R170, UR5 ;  /* 0x0000000503aa7e24 */ /* 0x002fe2000f8e02aa */
[----:B---3--:R-:W-:-:S05]  /*0f00*/  IADD3 R147, PT, PT, -R147, RZ, RZ ;  /* 0x000000ff93937210 */ /* 0x008fca0007ffe1ff */
[----:B--2---:R-:W-:Y:S01]  /*0f10*/  IMAD R147, R2, R147, UR4 ;  /* 0x0000000402937e24 */ /* 0x004fe2000f8e0293 */
[----:B------:R-:W-:Y:S06]  /*0f20*/  @!P0 BRA `(.L_x_15) ;  /* 0x0000000000b88947 */ /* 0x000fec0003800000 */
[----:B------:R-:W1:Y:S01]  /*0f30*/  LDC.64 R4, c[0x0][0xb18] ;  /* 0x0002c600ff047b82 */ /* 0x000e620000000a00 */
[----:B------:R-:W-:-:S07]  /*0f40*/  ISETP.NE.AND P0, PT, R9, 0x1, PT ;  /* 0x000000010900780c */ /* 0x000fce0003f05270 */
[----:B------:R-:W2:Y:S08]  /*0f50*/  LDC R10, c[0x0][0xb0c] ;  /* 0x0002c300ff0a7b82 */ /* 0x000eb00000000800 */
[----:B------:R-:W3:Y:S08]  /*0f60*/  LDC R11, c[0x0][0x370] ;  /* 0x0000dc00ff0b7b82 */ /* 0x000ef00000000800 */
[----:B------:R-:W4:Y:S01]  /*0f70*/  LDC R12, c[0x0][0x374] ;  /* 0x0000dd00ff0c7b82 */ /* 0x000f220000000800 */
[----:B-1----:R-:W-:-:S07]  /*0f80*/  ISETP.NE.AND P1, PT, R4, 0x1, PT ;  /* 0x000000010400780c */ /* 0x002fce0003f25270 */
[----:B------:R-:W3:Y:S01]  /*0f90*/  LDC.64 R6, c[0x0][0xb10] ;  /* 0x0002c400ff067b82 */ /* 0x000ee20000000a00 */
[----:B--2---:R-:W-:-:S07]  /*0fa0*/  ISETP.NE.AND P2, PT, R10, 0x1, PT ;  /* 0x000000010a00780c */ /* 0x004fce0003f45270 */
[----:B------:R-:W1:Y:S08]  /*0fb0*/  LDC R8, c[0x0][0xb20] ;  /* 0x0002c800ff087b82 */ /* 0x000e700000000800 */
[----:B------:R-:W2:Y:S01]  /*0fc0*/  LDC.64 R2, c[0x0][0xb28] ;  /* 0x0002ca00ff027b82 */ /* 0x000ea20000000a00 */
[----:B----4-:R-:W-:-:S04]  /*0fd0*/  IMAD.HI.U32 R13, R12, R5, RZ ;  /* 0x000000050c0d7227 */ /* 0x010fc800078e00ff */
[----:B------:R-:W-:-:S04]  /*0fe0*/  IMAD.HI.U32 R5, R20, R5, RZ ;  /* 0x0000000514057227 */ /* 0x000fc800078e00ff */
[----:B---3--:R-:W-:-:S04]  /*0ff0*/  IMAD.HI.U32 R14, R11, R6, RZ ;  /* 0x000000060b0e7227 */ /* 0x008fc800078e00ff */
[C---:B------:R-:W-:Y:S01]  /*1000*/  IMAD.HI.U32 R16, R21.reuse, R6, RZ ;  /* 0x0000000615107227 */ /* 0x040fe200078e00ff */
[-C--:B------:R-:W-:Y:S02]  /*1010*/  @P2 SHF.R.U32.HI R11, RZ, R7.reuse, R14 ;  /* 0x00000007ff0b2219 */ /* 0x080fe4000001160e */
[-C--:B-1----:R-:W-:Y:S02]  /*1020*/  @P1 SHF.R.U32.HI R12, RZ, R8.reuse, R13 ;  /* 0x00000008ff0c1219 */ /* 0x082fe4000001160d */
[----:B------:R-:W-:Y:S02]  /*1030*/  SHF.R.U32.HI R5, RZ, R8, R5 ;  /* 0x00000008ff057219 */ /* 0x000fe40000011605 */
[----:B------:R-:W-:Y:S02]  /*1040*/  SHF.R.U32.HI R16, RZ, R7, R16 ;  /* 0x00000007ff107219 */ /* 0x000fe40000011610 */
[----:B------:R-:W-:Y:S01]  /*1050*/  SEL R5, R20, R5, !P1 ;  /* 0x0000000514057207 */ /* 0x000fe20004800000 */
[----:B--2---:R-:W-:Y:S01]  /*1060*/  IMAD.HI.U32 R14, R12, R2, RZ ;  /* 0x000000020c0e7227 */ /* 0x004fe200078e00ff */
[----:B------:R-:W-:-:S02]  /*1070*/  SEL R7, R21, R16, !P2 ;  /* 0x0000001015077207 */ /* 0x000fc40005000000 */
[----:B------:R-:W-:Y:S01]  /*1080*/  IADD3 R13, PT, PT, -R5, RZ, RZ ;  /* 0x000000ff050d7210 */ /* 0x000fe20007ffe1ff */
[----:B------:R-:W-:Y:S01]  /*1090*/  IMAD.HI.U32 R6, R11, R2, RZ ;  /* 0x000000020b067227 */ /* 0x000fe200078e00ff */
[----:B------:R-:W-:-:S03]  /*10a0*/  @P0 SHF.R.U32.HI R12, RZ, R3, R14 ;  /* 0x00000003ff0c0219 */ /* 0x000fc6000001160e */
[----:B------:R-:W-:Y:S01]  /*10b0*/  IMAD R13, R4, R13, R20 ;  /* 0x0000000d040d7224 */ /* 0x000fe200078e0214 */
[----:B------:R-:W-:Y:S01]  /*10c0*/  @P0 SHF.R.U32.HI R11, RZ, R3, R6 ;  /* 0x00000003ff0b0219 */ /* 0x000fe20000011606 */
[----:B------:R-:W-:-:S04]  /*10d0*/  IMAD R12, R12, R9, RZ ;  /* 0x000000090c0c7224 */ /* 0x000fc800078e02ff */
[----:B------:R-:W-:Y:S01]  /*10e0*/  IMAD R6, R11, R9, RZ ;  /* 0x000000090b067224 */ /* 0x000fe200078e02ff */
[----:B------:R-:W-:-:S04]  /*10f0*/  ISETP.GE.AND P1, PT, R5, R12, PT ;  /* 0x0000000c0500720c */ /* 0x000fc80003f26270 */
[----:B------:R-:W-:Y:S01]  /*1100*/  ISETP.GE.OR P1, PT, R7, R6, P1 ;  /* 0x000000060700720c */ /* 0x000fe20000f26670 */
[----:B------:R-:W-:-:S05]  /*1110*/  IMAD.HI.U32 R6, R5, R2, RZ ;  /* 0x0000000205067227 */ /* 0x000fca00078e00ff */
[----:B------:R-:W-:-:S04]  /*1120*/  SHF.R.U32.HI R6, RZ, R3, R6 ;  /* 0x00000003ff067219 */ /* 0x000fc80000011606 */
[----:B------:R-:W-:-:S03]  /*1130*/  SEL R6, R5, R6, !P0 ;  /* 0x0000000605067207 */ /* 0x000fc60004000000 */
[----:B------:R-:W-:Y:S01]  /*1140*/  @!P1 IMAD.HI.U32 R8, R7, R2, RZ ;  /* 0x0000000207089227 */ /* 0x000fe200078e00ff */
[----:B------:R-:W-:-:S04]  /*1150*/  IADD3 R2, PT, PT, -R6, RZ, RZ ;  /* 0x000000ff06027210 */ /* 0x000fc80007ffe1ff */
[----:B------:R-:W-:Y:S01]  /*1160*/  @!P1 SHF.R.U32.HI R8, RZ, R3, R8 ;  /* 0x00000003ff089219 */ /* 0x000fe20000011608 */
[----:B------:R-:W-:-:S03]  /*1170*/  IMAD R2, R9, R2, R5 ;  /* 0x0000000209027224 */ /* 0x000fc600078e0205 */
[----:B------:R-:W-:-:S05]  /*1180*/  @!P1 SEL R3, R7, R8, !P0 ;  /* 0x0000000807039207 */ /* 0x000fca0004000000 */
[--C-:B------:R-:W-:Y:S02]  /*1190*/  @!P1 IMAD.IADD R6, R6, 0x1, -R3.reuse ;  /* 0x0000000106069824 */ /* 0x100fe400078e0a03 */
[----:B------:R-:W-:Y:S01]  /*11a0*/  @!P1 IMAD R3, R2, R11, R3 ;  /* 0x0000000b02039224 */ /* 0x000fe200078e0203 */
[----:B------:R-:W-:Y:S01]  /*11b0*/  IADD3 R2, PT, PT, -R7, RZ, RZ ;  /* 0x000000ff07027210 */ /* 0x000fe20007ffe1ff */
[----:B------:R-:W-:Y:S02]  /*11c0*/  @!P1 IMAD R5, R6, R9, R7 ;  /* 0x0000000906059224 */ /* 0x000fe400078e0207 */
[----:B------:R-:W-:Y:S02]  /*11d0*/  @!P1 IMAD.MOV.U32 R7, RZ, RZ, R3 ;  /* 0x000000ffff079224 */ /* 0x000fe400078e0003 */
[----:B------:R-:W-:Y:S02]  /*11e0*/  IMAD R2, R10, R2, R21 ;  /* 0x000000020a027224 */ /* 0x000fe400078e0215 */
[----:B------:R-:W-:-:S02]  /*11f0*/  IMAD R20, R5, R4, R13 ;  /* 0x0000000405147224 */ /* 0x000fc400078e020d */
[----:B------:R-:W-:Y:S02]  /*1200*/  IMAD R21, R7, R10, R2 ;  /* 0x0000000a07157224 */ /* 0x000fe400078e0202 */
.L_x_15:
[----:B------:R-:W1:Y:S01]  /*1210*/  LDCU UR4, c[0x0][0xb30] ;  /* 0x00016600ff0477ac */ /* 0x000e620008000800 */
[----:B------:R-:W2:Y:S08]  /*1220*/  S2UR UR37, SR_CgaCtaId ;  /* 0x00000000002579c3 */ /* 0x000eb00000008800 */
[----:B------:R-:W3:Y:S01]  /*1230*/  LDC R72, c[0x0][0xb24] ;  /* 0x0002c900ff487b82 */ /* 0x000ee20000000800 */
[----:B-1----:R-:W-:-:S09]  /*1240*/  UISETP.NE.AND UP1, UPT, UR4, 0x1, UPT ;  /* 0x000000010400788c */ /* 0x002fd2000bf25270 */
[----:B--2---:R-:W-:Y:S05]  /*1250*/  BRA.U UP1, `(.L_x_16) ;  /* 0x0000000101407547 */ /* 0x004fea000b800000 */
[----:B------:R-:W1:Y:S08]  /*1260*/  LDC.64 R4, c[0x0][0xb10] ;  /* 0x0002c400ff047b82 */ /* 0x000e700000000a00 */
[----:B------:R-:W2:Y:S08]  /*1270*/  LDC.64 R2, c[0x0][0xb18] ;  /* 0x0002c600ff027b82 */ /* 0x000eb00000000a00 */
[----:B------:R-:W4:Y:S08]  /*1280*/  LDC R6, c[0x0][0xb20] ;  /* 0x0002c800ff067b82 */ /* 0x000f300000000800 */
[----:B------:R-:W3:Y:S01]  /*1290*/  LDC R8, c[0x0][0xb0c] ;  /* 0x0002c300ff087b82 */ /* 0x000ee20000000800 */
[----:B-1----:R-:W-:-:S05]  /*12a0*/  IMAD.HI.U32 R4, R21, R4, RZ ;  /* 0x0000000415047227 */ /* 0x002fca00078e00ff */
[----:B------:R-:W-:Y:S01]  /*12b0*/  SHF.R.U32.HI R4, RZ, R5, R4 ;  /* 0x00000005ff047219 */ /* 0x000fe20000011604 */
[----:B--2---:R-:W-:Y:S01]  /*12c0*/  IMAD.HI.U32 R3, R20, R3, RZ ;  /* 0x0000000314037227 */ /* 0x004fe200078e00ff */
[----:B------:R-:W-:-:S04]  /*12d0*/  ISETP.NE.AND P0, PT, R2, 0x1, PT ;  /* 0x000000010200780c */ /* 0x000fc80003f05270 */
[----:B----4-:R-:W-:-:S04]  /*12e0*/  SHF.R.U32.HI R3, RZ, R6, R3 ;  /* 0x00000006ff037219 */ /* 0x010fc80000011603 */
[----:B------:R-:W-:Y:S02]  /*12f0*/  SEL R3, R20, R3, !P0 ;  /* 0x0000000314037207 */ /* 0x000fe40004000000 */
[----:B---3--:R-:W-:-:S04]  /*1300*/  ISETP.NE.AND P1, PT, R8, 0x1, PT ;  /* 0x000000010800780c */ /* 0x008fc80003f25270 */
[----:B------:R-:W-:-:S05]  /*1310*/  SEL R4, R21, R4, !P1 ;  /* 0x0000000415047207 */ /* 0x000fca0004800000 */
[----:B------:R-:W-:Y:S02]  /*1320*/  IMAD.IADD R5, R3, 0x1, -R4 ;  /* 0x0000000103057824 */ /* 0x000fe400078e0a04 */
[----:B------:R-:W-:Y:S02]  /*1330*/  IMAD.IADD R3, R4, 0x1, -R3 ;  /* 0x0000000104037824 */ /* 0x000fe400078e0a03 */
[----:B------:R-:W-:Y:S02]  /*1340*/  IMAD R21, R5, R8, R21 ;  /* 0x0000000805157224 */ /* 0x000fe400078e0215 */
[----:B------:R-:W-:-:S07]  /*1350*/  IMAD R20, R3, R2, R20 ;  /* 0x0000000203147224 */ /* 0x000fce00078e0214 */
.L_x_16:
[----:B------:R-:W-:Y:S01]  /*1360*/  BAR.SYNC.DEFER_BLOCKING 0x0 ;  /* 0x0000000000007b1d */ /* 0x000fe20000010000 */
[----:B------:R-:W-:Y:S01]  /*1370*/  UISETP.NE.AND UP1, UPT, UR8, 0x2, UPT ;  /* 0x000000020800788c */ /* 0x000fe2000bf25270 */
[----:B------:R-:W-:Y:S02]  /*1380*/  ISETP.NE.OR P5, PT, R0, 0x2, !P5 ;  /* 0x000000020000780c */ /* 0x000fe40006fa5670 */
[----:B------:R-:W-:-:S06]  /*1390*/  LOP3.LUT R2, R189, 0x1f, RZ, 0xc0, !PT ;  /* 0x0000001fbd027812 */ /* 0x000fcc00078ec0ff */
[----:B------:R-:W-:Y:S05]  /*13a0*/  BRA.U UP1, `(.L_x_17) ;  /* 0x00000011019c7547 */ /* 0x000fea000b800000 */
[----:B------:R-:W1:Y:S01]  /*13b0*/  LDCU UR13, c[0x0][0x38c] ;  /* 0x00007180ff0d77ac */ /* 0x000e620008000800 */
[----:B------:R-:W2:Y:S01]  /*13c0*/  LDC R9, c[0x0][0x370] ;  /* 0x0000dc00ff097b82 */ /* 0x000ea20000000800 */
[----:B------:R-:W-:Y:S01]  /*13d0*/  PLOP3.LUT P1, PT, PT, PT, UP2, 0x80, 0x8 ;  /* 0x000000000008781c */ /* 0x000fe20003f2f028 */
[----:B------:R-:W-:Y:S01]  /*13e0*/  IMAD.MOV.U32 R15, RZ, RZ, 0x1 ;  /* 0x00000001ff0f7424 */ /* 0x000fe200078e00ff */
[----:B------:R-:W-:Y:S01]  /*13f0*/  ISETP.EQ.OR P4, PT, R2, RZ, P5 ;  /* 0x000000ff0200720c */ /* 0x000fe20002f82670 */
[----:B------:R-:W-:Y:S01]  /*1400*/  IMAD.MOV.U32 R14, RZ, RZ, RZ ;  /* 0x000000ffff0e7224 */ /* 0x000fe200078e00ff */
[----:B------:R-:W-:Y:S02]  /*1410*/  PLOP3.LUT P1, PT, P1, PT, PT, 0x8, 0x80 ;  /* 0x000000000080781c */ /* 0x000fe40000f2e170 */
[----:B------:R-:W-:Y:S01]  /*1420*/  CS2R R12, SRZ ;  /* 0x00000000000c7805 */ /* 0x000fe2000001ff00 */
[----:B------:R-:W-:Y:S01]  /*1430*/  IMAD.MOV.U32 R10, RZ, RZ, 0x1 ;  /* 0x00000001ff0a7424 */ /* 0x000fe200078e00ff */
[----:B------:R-:W4:Y:S01]  /*1440*/  LDC R0, c[0x0][0x374] ;  /* 0x0000dd00ff007b82 */ /* 0x000f220000000800 */
[----:B------:R-:W2:Y:S01]  /*1450*/  LDCU.64 UR22, c[0x0][0x348] ;  /* 0x00006900ff1677ac */ /* 0x000ea20008000a00 */
[----:B------:R-:W-:Y:S01]  /*1460*/  UMOV UR6, URZ ;  /* 0x000000ff00067c82 */ /* 0x000fe20008000000 */
[----:B-1----:R-:W-:-:S04]  /*1470*/  UIADD3 UR5, UPT, UPT, UR13, 0x7f, URZ ;  /* 0x0000007f0d057890 */ /* 0x002fc8000fffe0ff */
[----:B------:R-:W-:-:S04]  /*1480*/  USHF.R.S32.HI UR4, URZ, 0x1f, UR5 ;  /* 0x0000001fff047899 */ /* 0x000fc80008011405 */
[----:B------:R-:W-:-:S04]  /*1490*/  ULEA.HI UR4, UR4, UR5, URZ, 0x7 ;  /* 0x0000000504047291 */ /* 0x000fc8000f8f38ff */
[----:B------:R-:W-:Y:S02]  /*14a0*/  USHF.R.S32.HI UR15, URZ, 0x7, UR4 ;  /* 0x00000007ff0f7899 */ /* 0x000fe40008011404 */
[----:B------:R-:W-:Y:S02]  /*14b0*/  UIADD3 UR4, UPT, UPT, UR13, -0x1, URZ ;  /* 0xffffffff0d047890 */ /* 0x000fe4000fffe0ff */
[----:B------:R-:W-:Y:S02]  /*14c0*/  UISETP.LT.U32.AND UP0, UPT, UR15, 0x6, UPT ;  /* 0x000000060f00788c */ /* 0x000fe4000bf01070 */
[----:B------:R-:W-:Y:S02]  /*14d0*/  UISETP.GE.U32.AND UP1, UPT, UR4, -0xff, UPT ;  /* 0xffffff010400788c */ /* 0x000fe4000bf26070 */
[----:B------:R-:W-:Y:S02]  /*14e0*/  USEL UR14, UR15, 0x6, UP0 ;  /* 0x000000060f0e7887 */ /* 0x000fe40008000000 */
[----:B------:R-:W-:-:S02]  /*14f0*/  UIADD3 UR13, UPT, UPT, UR13, 0xfe, URZ ;  /* 0x000000fe0d0d7890 */ /* 0x000fc4000fffe0ff */
[----:B------:R-:W-:Y:S02]  /*1500*/  UIADD3 UR5, UPT, UPT, UR14, -0x1, URZ ;  /* 0xffffffff0e057890 */ /* 0x000fe4000fffe0ff */
[----:B------:R-:W-:-:S03]  /*1510*/  UIADD3 UR7, UPT, UPT, UR15, -UR14, URZ ;  /* 0x8000000e0f077290 */ /* 0x000fc6000fffe0ff */
[----:B------:R-:W-:-:S04]  /*1520*/  @UP1 UIADD3 UR5, UPT, UPT, UR14, URZ, URZ ;  /* 0x000000ff0e051290 */ /* 0x000fc8000fffe0ff */
[----:B--2---:R-:W-:-:S12]  /*1530*/  UIADD3 UR5, UPT, UPT, UR5, 0x1, URZ ;  /* 0x0000000105057890 */ /* 0x004fd8000fffe0ff */
.L_x_35:
[----:B------:R-:W-:Y:S01]  /*1540*/  UISETP.NE.AND UP0, UPT, UR37, URZ, UPT ;  /* 0x000000ff2500728c */ /* 0x000fe2000bf05270 */
[----:B------:R-:W1:Y:S08]  /*1550*/  S2UR UR37, SR_CgaCtaId ;  /* 0x00000000002579c3 */ /* 0x000e700000008800 */
[----:B------:R-:W-:Y:S05]  /*1560*/  BRA.U UP0, `(.L_x_18) ;  /* 0x0000000100347547 */ /* 0x000fea000b800000 */
[----:B------:R-:W2:Y:S01]  /*1570*/  S2R R2, SR_CgaCtaId ;  /* 0x0000000000027919 */ /* 0x000ea20000008800 */
[----:B------:R-:W-:-:S04]  /*1580*/  MOV R3, 0x400 ;  /* 0x0000040000037802 */ /* 0x000fc80000000f00 */
[----:B--2---:R-:W-:Y:S02]  /*1590*/  LEA R3, R2, R3, 0x18 ;  /* 0x0000000302037211 */ /* 0x004fe400078ec0ff */
[----:B------:R-:W-:-:S03]  /*15a0*/  SHF.L.U32 R2, R10, 0x1f, RZ ;  /* 0x0000001f0a027819 */ /* 0x000fc600000006ff */
[----:B------:R-:W-:-:S04]  /*15b0*/  IMAD R3, R12, 0x8, R3 ;  /* 0x000000080c037824 */ /* 0x000fc800078e0203 */
[----:B------:R-:W2:Y:S02]  /*15c0*/  SYNCS.PHASECHK.TRANS64.TRYWAIT P0, [R3+URZ+0x100], R2 ;  /* 0x00010002030075a7 */ /* 0x000ea400080011ff */
[----:B--2---:R-:W-:Y:S05]  /*15d0*/  @!P0 BRA `(.L_x_19) ;  /* 0x0000006c00588947 */ /* 0x004fea0003800000 */
.L_x_108:
[----:B------:R-:W-:Y:S01]  /*15e0*/  VIADD R12, R12, 0x1 ;  /* 0x000000010c0c7836 */ /* 0x000fe20000000000 */
[----:B------:R2:W-:Y:S04]  /*15f0*/  SYNCS.ARRIVE.TRANS64.A1T0 RZ, [R3+URZ+0xf0], RZ ;  /* 0x0000f0ff03ff79a7 */ /* 0x0005e800081000ff */
[----:B------:R-:W-:-:S04]  /*1600*/  ISETP.NE.AND P0, PT, R12, 0x2, PT ;  /* 0x000000020c00780c */ /* 0x000fc80003f05270 */
[----:B------:R-:W-:Y:S02]  /*1610*/  SEL R12, R12, RZ, P0 ;  /* 0x000000ff0c0c7207 */ /* 0x000fe40000000000 */
[----:B--2---:R-:W-:-:S04]  /*1620*/  SEL R3, RZ, 0x1, P0 ;  /* 0x00000001ff037807 */ /* 0x004fc80000000000 */
[----:B------:R-:W-:-:S07]  /*1630*/  LOP3.LUT R10, R10, R3, RZ, 0x3c, !PT ;  /* 0x000000030a0a7212 */ /* 0x000fce00078e3cff */
.L_x_18:
[----:B------:R-:W-:Y:S01]  /*1640*/  UMOV UR4, 0x400 ;  /* 0x0000040000047882 */ /* 0x000fe20000000000 */
[----:B------:R-:W-:Y:S01]  /*1650*/  SHF.L.U32 R2, R15, 0x1f, RZ ;  /* 0x0000001f0f027819 */ /* 0x000fe200000006ff */
[----:B-1----:R-:W-:Y:S01]  /*1660*/  ULEA UR4, UR37, UR4, 0x18 ;  /* 0x0000000425047291 */ /* 0x002fe2000f8ec0ff */
[----:B------:R-:W-:Y:S01]  /*1670*/  R2UR UR34, R21 ;  /* 0x00000000152272ca */ /* 0x000fe200000e0000 */
[----:B------:R-:W-:Y:S01]  /*1680*/  UISETP.GE.U32.AND UP0, UPT, UR13, 0xff, UPT ;  /* 0x000000ff0d00788c */ /* 0x000fe2000bf06070 */
[----:B------:R-:W-:Y:S01]  /*1690*/  R2UR UR11, R20 ;  /* 0x00000000140b72ca */ /* 0x000fe200000e0000 */
[----:B------:R-:W-:Y:S01]  /*16a0*/  ULEA UR8, UR6, UR4, 0x3 ;  /* 0x0000000406087291 */ /* 0x000fe2000f8e18ff */
[----:B------:R-:W-:-:S08]  /*16b0*/  UMOV UR24, URZ ;  /* 0x000000ff00187c82 */ /* 0x000fd00008000000 */
[----:B------:R1:W2:Y:S01]  /*16c0*/  SYNCS.PHASECHK.TRANS64.TRYWAIT P0, [UR8+0x30], R2 ;  /* 0x00003002ff0075a7 */ /* 0x0002a20008001108 */
[----:B------:R-:W-:Y:S02]  /*16d0*/  USHF.L.U32 UR34, UR34, 0x7, URZ ;  /* 0x0000000722227899 */ /* 0x000fe400080006ff */
[----:B------:R-:W-:Y:S01]  /*16e0*/  USHF.L.U32 UR11, UR11, 0x7, URZ ;  /* 0x000000070b0b7899 */ /* 0x000fe200080006ff */
[----:B------:R-:W-:Y:S11]  /*16f0*/  BRA.U !UP0, `(.L_x_20) ;  /* 0x0000000108a47547 */ /* 0x000ff6000b800000 */
[----:B------:R-:W-:Y:S01]  /*1700*/  UMOV UR16, URZ ;  /* 0x000000ff00107c82 */ /* 0x000fe20008000000 */
[----:B------:R-:W-:-:S05]  /*1710*/  UMOV UR17, UR6 ;  /* 0x0000000600117c82 */ /* 0x000fca0008000000 */
.L_x_25:
[----:B-1----:R-:W-:Y:S01]  /*1720*/  ULEA UR33, UR17, UR4, 0x3 ;  /* 0x0000000411217291 */ /* 0x002fe2000f8e18ff */
[----:B--2---:R-:W-:Y:S01]  /*1730*/  @!P5 MOV R3, 0x8000 ;  /* 0x000080000003d802 */ /* 0x004fe20000000f00 */
[----:B--2---:R-:W-:Y:S10]  /*1740*/  @P0 BRA `(.L_x_21) ;  /* 0x00000000000c0947 */ /* 0x004ff40003800000 */
[----:B------:R-:W-:-:S04]  /*1750*/  SHF.L.U32 R5, R15, 0x1f, RZ ;  /* 0x0000001f0f057819 */ /* 0x000fc800000006ff */
[----:B------:R-:W2:Y:S02]  /*1760*/  SYNCS.PHASECHK.TRANS64.TRYWAIT P0, [UR33+0x30], R5 ;  /* 0x00003005ff0075a7 */ /* 0x000ea40008001121 */
[----:B--2---:R-:W-:Y:S05]  /*1770*/  @!P0 BRA `(.L_x_22) ;  /* 0x0000006c00048947 */ /* 0x004fea0003800000 */
.L_x_21:
[----:B------:R2:W-:Y:S01]  /*1780*/  @!P5 SYNCS.ARRIVE.TRANS64 RZ, [UR33], R3 ;  /* 0x00000003ffffd9a7 */ /* 0x0005e20008000021 */
[----:B------:R-:W-:Y:S04]  /*1790*/  BSSY.RECONVERGENT B0, `(.L_x_23) ;  /* 0x0000003000007945 */ /* 0x000fe80003800200 */
[----:B------:R-:W-:Y:S05]  /*17a0*/  @P4 BRA `(.L_x_24) ;  /* 0x0000000000044947 */ /* 0x000fea0003800000 */
[----:B------:R-:W-:Y:S05]  /*17b0*/  BPT.TRAP 0x1 ;  /* 0x000000040000795c */ /* 0x000fea0000300000 */
.L_x_24:
[----:B------:R-:W-:Y:S05]  /*17c0*/  BSYNC.RECONVERGENT B0 ;  /* 0x0000000000007941 */ /* 0x000fea0003800200 */
.L_x_23:
[----:B------:R-:W-:Y:S02]  /*17d0*/  UIADD3 UR6, UPT, UPT, UR17, 0x1, URZ ;  /* 0x0000000111067890 */ /* 0x000fe4000fffe0ff */
[----:B------:R-:W-:Y:S02]  /*17e0*/  UIADD3 UR26, UP1, UPT, UR22, 0x80, URZ ;  /* 0x00000080161a7890 */ /* 0x000fe4000ff3e0ff */
[----:B------:R-:W-:Y:S02]  /*17f0*/  UISETP.NE.AND UP0, UPT, UR6, 0x6, UPT ;  /* 0x000000060600788c */ /* 0x000fe4000bf05270 */
[----:B------:R-:W-:Y:S02]  /*1800*/  USHF.L.U32 UR35, UR16, 0x7, URZ ;  /* 0x0000000710237899 */ /* 0x000fe400080006ff */
[----:B------:R-:W-:Y:S02]  /*1810*/  USEL UR9, URZ, 0x1, UP0 ;  /* 0x00000001ff097887 */ /* 0x000fe40008000000 */
[----:B------:R-:W-:-:S02]  /*1820*/  USEL UR6, UR6, URZ, UP0 ;  /* 0x000000ff06067287 */ /* 0x000fc40008000000 */
[----:B------:R-:W-:Y:S02]  /*1830*/  UIADD3 UR20, UP0, UPT, UR22, 0x180, URZ ;  /* 0x0000018016147890 */ /* 0x000fe4000ff1e0ff */
[----:B------:R-:W-:Y:S01]  /*1840*/  ULEA UR8, UR6, UR4, 0x3 ;  /* 0x0000000406087291 */ /* 0x000fe2000f8e18ff */
[----:B------:R-:W-:Y:S01]  /*1850*/  LOP3.LUT R15, R15, UR9, RZ, 0x3c, !PT ;  /* 0x000000090f0f7c12 */ /* 0x000fe2000f8e3cff */
[----:B------:R-:W-:Y:S02]  /*1860*/  UIADD3.X UR27, UPT, UPT, URZ, UR23, URZ, UP1, !UPT ;  /* 0x00000017ff1b7290 */ /* 0x000fe40008ffe4ff */
[----:B------:R-:W-:Y:S01]  /*1870*/  UIADD3.X UR21, UPT, UPT, URZ, UR23, URZ, UP0, !UPT ;  /* 0x00000017ff157290 */ /* 0x000fe200087fe4ff */
[----:B-1----:R-:W-:Y:S01]  /*1880*/  SHF.L.U32 R2, R15, 0x1f, RZ ;  /* 0x0000001f0f027819 */ /* 0x002fe200000006ff */
[----:B------:R-:W-:Y:S01]  /*1890*/  UMOV UR18, 0x0 ;  /* 0x0000000000127882 */ /* 0x000fe20000000000 */
[----:B------:R-:W-:Y:S01]  /*18a0*/  UMOV UR19, 0x10000000 ;  /* 0x1000000000137882 */ /* 0x000fe20000000000 */
[----:B------:R-:W-:Y:S01]  /*18b0*/  UMOV UR12, UR36 ;  /* 0x00000024000c7c82 */ /* 0x000fe20008000000 */
[----:B------:R1:W1:Y:S01]  /*18c0*/  SYNCS.PHASECHK.TRANS64.TRYWAIT P0, [UR8+0x30], R2 ;  /* 0x00003002ff0075a7 */ /* 0x0002620008001108 */
[----:B------:R-:W-:Y:S01]  /*18d0*/  ULEA UR8, UR17, UR4, 0xe ;  /* 0x0000000411087291 */ /* 0x000fe2000f8e70ff */
[----:B------:R-:W-:Y:S01]  /*18e0*/  UMOV UR9, UR33 ;  /* 0x0000002100097c82 */ /* 0x000fe20008000000 */
[----:B------:R-:W-:-:S02]  /*18f0*/  UMOV UR10, UR35 ;  /* 0x00000023000a7c82 */ /* 0x000fc40008000000 */
[----:B------:R-:W-:Y:S02]  /*1900*/  UIADD3 UR32, UPT, UPT, UR8, 0x8400, URZ ;  /* 0x0000840008207890 */ /* 0x000fe4000fffe0ff */
[----:B------:R-:W-:Y:S02]  /*1910*/  UIADD3 UR8, UPT, UPT, UR8, 0x20400, URZ ;  /* 0x0002040008087890 */ /* 0x000fe4000fffe0ff */
[----:B------:R-:W-:Y:S01]  /*1920*/  UIADD3 UR16, UPT, UPT, UR16, 0x1, URZ ;  /* 0x0000000110107890 */ /* 0x000fe2000fffe0ff */
[----:B------:R-:W-:Y:S01]  /*1930*/  UMOV UR24, UR5 ;  /* 0x0000000500187c82 */ /* 0x000fe20008000000 */
[----:B------:R-:W-:Y:S02]  /*1940*/  UMOV UR17, UR6 ;  /* 0x0000000600117c82 */ /* 0x000fe40008000000 */
[----:B------:R-:W-:Y:S01]  /*1950*/  UISETP.NE.AND UP0, UPT, UR16, UR5, UPT ;  /* 0x000000051000728c */ /* 0x000fe2000bf05270 */
[----:B------:R1:W-:Y:S02]  /*1960*/  UTMALDG.3D [UR32], [UR26], desc[UR18] ;  /* 0x000012201a0075b4 */ /* 0x0003e40008011000 */
[----:B------:R1:W-:Y:S06]  /*1970*/  UTMALDG.3D [UR8], [UR20], desc[UR18] ;  /* 0x00001208140075b4 */ /* 0x0003ec0008011000 */
[----:B------:R-:W-:Y:S05]  /*1980*/  BRA.U UP0, `(.L_x_25) ;  /* 0xfffffffd00647547 */ /* 0x000fea000b83ffff */
.L_x_20:
[----:B-1----:R-:W-:Y:S01]  /*1990*/  ULEA UR8, UR6, UR4, 0x3 ;  /* 0x0000000406087291 */ /* 0x002fe2000f8e18ff */
[----:B------:R-:W-:Y:S01]  /*19a0*/  SHF.L.U32 R2, R15, 0x1f, RZ ;  /* 0x0000001f0f027819 */ /* 0x000fe200000006ff */
[----:B------:R-:W-:Y:S01]  /*19b0*/  @!P1 SYNCS.ARRIVE.TRANS64.A1T0 RZ, [UR4+0x88], RZ ;  /* 0x000088ffffff99a7 */ /* 0x000fe20008100004 */
[----:B------:R-:W-:-:S06]  /*19c0*/  UISETP.GT.AND UP0, UPT, UR15, UR14, UPT ;  /* 0x0000000e0f00728c */ /* 0x000fcc000bf04270 */
[----:B--2---:R1:W2:Y:S03]  /*19d0*/  SYNCS.PHASECHK.TRANS64.TRYWAIT P0, [UR8+0x30], R2 ;  /* 0x00003002ff0075a7 */ /* 0x0042a60008001108 */
[----:B------:R-:W-:Y:S05]  /*19e0*/  BRA.U !UP0, `(.L_x_26) ;  /* 0x0000000108a87547 */ /* 0x000fea000b800000 */
[----:B------:R-:W-:Y:S01]  /*19f0*/  UIADD3 UR21, UPT, UPT, UR7, UR24, URZ ;  /* 0x0000001807157290 */ /* 0x000fe2000fffe0ff */
[----:B------:R-:W-:-:S11]  /*1a00*/  UMOV UR25, UR6 ;  /* 0x0000000600197c82 */ /* 0x000fd60008000000 */
.L_x_31:
[----:B-1----:R-:W-:Y:S01]  /*1a10*/  ULEA UR17, UR25, UR4, 0x3 ;  /* 0x0000000419117291 */ /* 0x002fe2000f8e18ff */
[----:B--2---:R-:W-:Y:S01]  /*1a20*/  @!P5 MOV R3, 0x8000 ;  /* 0x000080000003d802 */ /* 0x004fe20000000f00 */
[----:B--2---:R-:W-:Y:S10]  /*1a30*/  @P0 BRA `(.L_x_27) ;  /* 0x00000000000c0947 */ /* 0x004ff40003800000 */
[----:B------:R-:W-:-:S04]  /*1a40*/  SHF.L.U32 R5, R15, 0x1f, RZ ;  /* 0x0000001f0f057819 */ /* 0x000fc800000006ff */
[----:B------:R-:W2:Y:S02]  /*1a50*/  SYNCS.PHASECHK.TRANS64.TRYWAIT P0, [UR17+0x30], R5 ;  /* 0x00003005ff0075a7 */ /* 0x000ea40008001111 */
[----:B--2---:R-:W-:Y:S05]  /*1a60*/  @!P0 BRA `(.L_x_28) ;  /* 0x0000006800608947 */ /* 0x004fea0003800000 */
.L_x_27:
[----:B------:R2:W-:Y:S01]  /*1a70*/  @!P5 SYNCS.ARRIVE.TRANS64 RZ, [UR17], R3 ;  /* 0x00000003ffffd9a7 */ /* 0x0005e20008000011 */
[----:B------:R-:W-:Y:S04]  /*1a80*/  BSSY.RECONVERGENT B0, `(.L_x_29) ;  /* 0x0000003000007945 */ /* 0x000fe80003800200 */
[----:B------:R-:W-:Y:S05]  /*1a90*/  @P4 BRA `(.L_x_30) ;  /* 0x0000000000044947 */ /* 0x000fea0003800000 */
[----:B------:R-:W-:Y:S05]  /*1aa0*/  BPT.TRAP 0x1 ;  /* 0x000000040000795c */ /* 0x000fea0000300000 */
.L_x_30:
[----:B------:R-:W-:Y:S05]  /*1ab0*/  BSYNC.RECONVERGENT B0 ;  /* 0x0000000000007941 */ /* 0x000fea0003800200 */
.L_x_29:
        /* <DEDUP_REMOVED lines=20> */
[----:B------:R-:W-:Y:S01]  /*1c00*/  UIADD3 UR8, UPT, UPT, UR8, 0x20400, URZ ;  /* 0x0002040008087890 */ /* 0x000fe2000fffe0ff */
[----:B------:R-:W-:Y:S01]  /*1c10*/  UMOV UR9, UR17 ;  /* 0x0000001100097c82 */ /* 0x000fe20008000000 */
[----:B------:R-:W-:Y:S01]  /*1c20*/  UMOV UR10, UR19 ;  /* 0x00000013000a7c82 */ /* 0x000fe20008000000 */
[----:B------:R-:W-:Y:S01]  /*1c30*/  UIADD3 UR24, UPT, UPT, UR24, 0x1, URZ ;  /* 0x0000000118187890 */ /* 0x000fe2000fffe0ff */
[----:B------:R-:W-:-:S03]  /*1c40*/  UMOV UR25, UR6 ;  /* 0x0000000600197c82 */ /* 0x000fc60008000000 */
[----:B------:R1:W-:Y:S01]  /*1c50*/  UTMALDG.3D [UR16], [UR30], desc[UR26] ;  /* 0x00001a101e0075b4 */ /* 0x0003e20008011000 */
[----:B------:R-:W-:Y:S01]  /*1c60*/  UISETP.NE.AND UP0, UPT, UR24, UR21, UPT ;  /* 0x000000151800728c */ /* 0x000fe2000bf05270 */
[----:B------:R1:W-:Y:S08]  /*1c70*/  UTMALDG.3D [UR8], [UR28], desc[UR26] ;  /* 0x00001a081c0075b4 */ /* 0x0003f00008011000 */
[----:B------:R-:W-:Y:S05]  /*1c80*/  BRA.U UP0, `(.L_x_31) ;  /* 0xfffffffd00607547 */ /* 0x000fea000b83ffff */
.L_x_26:
[C---:B-1----:R-:W-:Y:S01]  /*1c90*/  LEA R2, R14.reuse, UR4, 0x3 ;  /* 0x000000040e027c11 */ /* 0x042fe2000f8e18ff */
[----:B------:R-:W-:Y:S01]  /*1ca0*/  NOP ;  /* 0x0000000000007918 */ /* 0x000fe20000000000 */
[----:B--2---:R-:W-:Y:S02]  /*1cb0*/  SHF.L.U32 R3, R13, 0x1f, RZ ;  /* 0x0000001f0d037819 */ /* 0x004fe400000006ff */
[----:B------:R-:W-:Y:S02]  /*1cc0*/  LEA R4, R14, UR4, 0x4 ;  /* 0x000000040e047c11 */ /* 0x000fe4000f8e20ff */
[----:B------:R-:W1:Y:S02]  /*1cd0*/  SYNCS.PHASECHK.TRANS64.TRYWAIT P0, [R2+URZ+0x90], R3 ;  /* 0x00009003020075a7 */ /* 0x000e6400080011ff */
[----:B-1----:R-:W-:Y:S05]  /*1ce0*/  @!P0 BRA `(.L_x_32) ;  /* 0x0000006400d88947 */ /* 0x002fea0003800000 */
.L_x_111:
[----:B------:R-:W2:Y:S01]  /*1cf0*/  LDS.128 R4, [R4+0x120] ;  /* 0x0001200004047984 */ /* 0x000ea20000000c00 */
[----:B---3--:R-:W-:Y:S01]  /*1d00*/  ISETP.GE.AND P0, PT, R72, 0x1, PT ;  /* 0x000000014800780c */ /* 0x008fe20003f06270 */
[----:B-1----:R-:W-:Y:S01]  /*1d10*/  VIADD R2, R2, 0xa0 ;  /* 0x000000a002027836 */ /* 0x002fe20000000000 */
[----:B------:R-:W-:Y:S01]  /*1d20*/  @!PT LDS RZ, [RZ] ;  /* 0x00000000fffff984 */ /* 0x000fe20000000800 */
[----:B------:R-:W-:Y:S01]  /*1d30*/  @!PT LDS RZ, [RZ] ;  /* 0x00000000fffff984 */ /* 0x000fe20000000800 */
[----:B------:R-:W-:Y:S01]  /*1d40*/  @!PT LDS RZ, [RZ] ;  /* 0x00000000fffff984 */ /* 0x000fe20000000800 */
[----:B------:R-:W-:Y:S01]  /*1d50*/  @!PT LDS RZ, [RZ] ;  /* 0x00000000fffff984 */ /* 0x000fe20000000800 */
[----:B------:R1:W-:Y:S06]  /*1d60*/  MEMBAR.ALL.CTA ;  /* 0x0000000000007992 */ /* 0x0003ec0000008000 */
[----:B-1----:R-:W1:Y:S01]  /*1d70*/  FENCE.VIEW.ASYNC.S ;  /* 0x00000000000073c6 */ /* 0x002e620000000000 */
[----:B------:R-:W-:-:S04]  /*1d80*/  PRMT R2, RZ, 0x654, R2 ;  /* 0x00000654ff027816 */ /* 0x000fc80000000002 */
[----:B-1----:R1:W-:Y:S01]  /*1d90*/  SYNCS.ARRIVE.TRANS64.RED.A1T0 RZ, [R2+URZ], RZ ;  /* 0x000000ff02ff79a7 */ /* 0x0023e200081004ff */
[----:B--2---:R-:W-:-:S13]  /*1da0*/  LOP3.LUT P2, RZ, R6, 0x1, RZ, 0xc0, !PT ;  /* 0x0000000106ff7812 */ /* 0x004fda000784c0ff */
[----:B------:R-:W-:Y:S01]  /*1db0*/  @P2 SHF.R.U32.HI R3, RZ, 0x10, R5 ;  /* 0x00000010ff032819 */ /* 0x000fe20000011605 */
[----:B------:R-:W-:Y:S01]  /*1dc0*/  VOTEU.ANY UP0, P2 ;  /* 0x0000000000ff7886 */ /* 0x000fe20001000100 */
[----:B------:R-:W-:Y:S02]  /*1dd0*/  @P2 MOV R11, R4 ;  /* 0x00000004000b2202 */ /* 0x000fe40000000f00 */
[----:B------:R-:W-:Y:S02]  /*1de0*/  @P2 R2UR.BROADCAST UR8, R3 ;  /* 0x00000000030822ca */ /* 0x000fe400008e0000 */
[----:B------:R-:W-:-:S11]  /*1df0*/  @P2 LOP3.LUT R8, R5, 0xffff, RZ, 0xc0, !PT ;  /* 0x0000ffff05082812 */ /* 0x000fd600078ec0ff */
[----:B------:R-:W-:Y:S01]  /*1e00*/  @UP0 UMOV UR36, UR8 ;  /* 0x0000000800240c82 */ /* 0x000fe20008000000 */
[----:B-1----:R-:W-:Y:S05]  /*1e10*/  @!P0 BRA `(.L_x_33) ;  /* 0x0000000000b88947 */ /* 0x002fea0003800000 */
[----:B------:R-:W4:Y:S01]  /*1e20*/  LDC.64 R4, c[0x0][0xb18] ;  /* 0x0002c600ff047b82 */ /* 0x000f220000000a00 */
[----:B------:R-:W-:-:S07]  /*1e30*/  ISETP.NE.AND P3, PT, R72, 0x1, PT ;  /* 0x000000014800780c */ /* 0x000fce0003f65270 */
[----:B------:R-:W1:Y:S08]  /*1e40*/  LDC.64 R6, c[0x0][0xb10] ;  /* 0x0002c400ff067b82 */ /* 0x000e700000000a00 */
[----:B------:R-:W2:Y:S08]  /*1e50*/  LDC R16, c[0x0][0xb20] ;  /* 0x0002c800ff107b82 */ /* 0x000eb00000000800 */
[----:B------:R-:W3:Y:S01]  /*1e60*/  LDC R18, c[0x0][0xb0c] ;  /* 0x0002c300ff127b82 */ /* 0x000ee20000000800 */
[----:B----4-:R-:W-:Y:S01]  /*1e70*/  IMAD.HI.U32 R17, R0, R5, RZ ;  /* 0x0000000500117227 */ /* 0x010fe200078e00ff */
[----:B------:R-:W-:-:S03]  /*1e80*/  ISETP.NE.AND P0, PT, R4, 0x1, PT ;  /* 0x000000010400780c */ /* 0x000fc60003f05270 */
[----:B------:R-:W-:-:S03]  /*1e90*/  IMAD.HI.U32 R5, R8, R5, RZ ;  /* 0x0000000508057227 */ /* 0x000fc600078e00ff */
[----:B------:R-:W4:Y:S01]  /*1ea0*/  LDC.64 R2, c[0x0][0xb28] ;  /* 0x0002ca00ff027b82 */ /* 0x000f220000000a00 */
[----:B-1----:R-:W-:-:S04]  /*1eb0*/  IMAD.HI.U32 R20, R9, R6, RZ ;  /* 0x0000000609147227 */ /* 0x002fc800078e00ff */
[----:B------:R-:W-:Y:S01]  /*1ec0*/  IMAD.HI.U32 R22, R11, R6, RZ ;  /* 0x000000060b167227 */ /* 0x000fe200078e00ff */
[----:B------:R-:W-:Y:S02]  /*1ed0*/  SHF.R.U32.HI R20, RZ, R7, R20 ;  /* 0x00000007ff147219 */ /* 0x000fe40000011614 */
[-C--:B--2---:R-:W-:Y:S02]  /*1ee0*/  SHF.R.U32.HI R17, RZ, R16.reuse, R17 ;  /* 0x00000010ff117219 */ /* 0x084fe40000011611 */
[----:B------:R-:W-:Y:S02]  /*1ef0*/  SHF.R.U32.HI R5, RZ, R16, R5 ;  /* 0x00000010ff057219 */ /* 0x000fe40000011605 */
[----:B------:R-:W-:Y:S02]  /*1f00*/  SEL R17, R0, R17, !P0 ;  /* 0x0000001100117207 */ /* 0x000fe40004000000 */
[----:B------:R-:W-:Y:S02]  /*1f10*/  SHF.R.U32.HI R22, RZ, R7, R22 ;  /* 0x00000007ff167219 */ /* 0x000fe40000011616 */
[----:B---3--:R-:W-:-:S02]  /*1f20*/  ISETP.NE.AND P1, PT, R18, 0x1, PT ;  /* 0x000000011200780c */ /* 0x008fc40003f25270 */
[----:B------:R-:W-:Y:S02]  /*1f30*/  SEL R5, R8, R5, !P0 ;  /* 0x0000000508057207 */ /* 0x000fe40004000000 */
[----:B------:R-:W-:Y:S02]  /*1f40*/  SEL R19, R9, R20, !P1 ;  /* 0x0000001409137207 */ /* 0x000fe40004800000 */
[----:B------:R-:W-:Y:S01]  /*1f50*/  SEL R7, R11, R22, !P1 ;  /* 0x000000160b077207 */ /* 0x000fe20004800000 */
[----:B----4-:R-:W-:-:S04]  /*1f60*/  IMAD.HI.U32 R20, R17, R2, RZ ;  /* 0x0000000211147227 */ /* 0x010fc800078e00ff */
[----:B------:R-:W-:Y:S01]  /*1f70*/  IMAD.HI.U32 R6, R19, R2, RZ ;  /* 0x0000000213067227 */ /* 0x000fe200078e00ff */
[----:B------:R-:W-:-:S04]  /*1f80*/  @P3 SHF.R.U32.HI R17, RZ, R3, R20 ;  /* 0x00000003ff113219 */ /* 0x000fc80000011614 */
[----:B------:R-:W-:Y:S01]  /*1f90*/  @P3 SHF.R.U32.HI R19, RZ, R3, R6 ;  /* 0x00000003ff133219 */ /* 0x000fe20000011606 */
[----:B------:R-:W-:-:S04]  /*1fa0*/  IMAD R17, R72, R17, RZ ;  /* 0x0000001148117224 */ /* 0x000fc800078e02ff */
[----:B------:R-:W-:Y:S01]  /*1fb0*/  IMAD R6, R72, R19, RZ ;  /* 0x0000001348067224 */ /* 0x000fe200078e02ff */
[C---:B------:R-:W-:Y:S02]  /*1fc0*/  ISETP.GE.AND P0, PT, R5.reuse, R17, PT ;  /* 0x000000110500720c */ /* 0x040fe40003f06270 */
[----:B------:R-:W-:Y:S02]  /*1fd0*/  IADD3 R17, PT, PT, -R5, RZ, RZ ;  /* 0x000000ff05117210 */ /* 0x000fe40007ffe1ff */
[----:B------:R-:W-:Y:S01]  /*1fe0*/  ISETP.GE.OR P0, PT, R7, R6, P0 ;  /* 0x000000060700720c */ /* 0x000fe20000706670 */
[----:B------:R-:W-:-:S04]  /*1ff0*/  IMAD.HI.U32 R6, R5, R2, RZ ;  /* 0x0000000205067227 */ /* 0x000fc800078e00ff */
[----:B------:R-:W-:Y:S01]  /*2000*/  IMAD R8, R4, R17, R8 ;  /* 0x0000001104087224 */ /* 0x000fe200078e0208 */
[----:B------:R-:W-:-:S04]  /*2010*/  SHF.R.U32.HI R6, RZ, R3, R6 ;  /* 0x00000003ff067219 */ /* 0x000fc80000011606 */
[----:B------:R-:W-:-:S03]  /*2020*/  SEL R6, R5, R6, !P3 ;  /* 0x0000000605067207 */ /* 0x000fc60005800000 */
[----:B------:R-:W-:-:S04]  /*2030*/  @!P0 IMAD.HI.U32 R16, R7, R2, RZ ;  /* 0x0000000207108227 */ /* 0x000fc800078e00ff */
[----:B------:R-:W-:Y:S01]  /*2040*/  IMAD.MOV R2, RZ, RZ, -R6 ;  /* 0x000000ffff027224 */ /* 0x000fe200078e0a06 */
[----:B------:R-:W-:-:S03]  /*2050*/  @!P0 SHF.R.U32.HI R16, RZ, R3, R16 ;  /* 0x00000003ff108219 */ /* 0x000fc60000011610 */
[----:B------:R-:W-:Y:S01]  /*2060*/  IMAD R2, R72, R2, R5 ;  /* 0x0000000248027224 */ /* 0x000fe200078e0205 */
        /* <DEDUP_REMOVED lines=9> */
.L_x_33:
[----:B------:R-:W1:Y:S02]  /*2100*/  LDCU UR8, c[0x0][0xb30] ;  /* 0x00016600ff0877ac */ /* 0x000e640008000800 */
[----:B-1----:R-:W-:-:S09]  /*2110*/  UISETP.NE.AND UP0, UPT, UR8, 0x1, UPT ;  /* 0x000000010800788c */ /* 0x002fd2000bf05270 */
[----:B------:R-:W-:Y:S05]  /*2120*/  BRA.U UP0, `(.L_x_34) ;  /* 0x0000000100407547 */ /* 0x000fea000b800000 */
[----:B------:R-:W1:Y:S08]  /*2130*/  LDC.64 R4, c[0x0][0xb10] ;  /* 0x0002c400ff047b82 */ /* 0x000e700000000a00 */
[----:B------:R-:W2:Y:S08]  /*2140*/  LDC.64 R2, c[0x0][0xb18] ;  /* 0x0002c600ff027b82 */ /* 0x000eb00000000a00 */
[----:B------:R-:W3:Y:S08]  /*2150*/  LDC R6, c[0x0][0xb20] ;  /* 0x0002c800ff067b82 */ /* 0x000ef00000000800 */
[----:B------:R-:W4:Y:S01]  /*2160*/  LDC R16, c[0x0][0xb0c] ;  /* 0x0002c300ff107b82 */ /* 0x000f220000000800 */
[----:B-1----:R-:W-:-:S05]  /*2170*/  IMAD.HI.U32 R4, R11, R4, RZ ;  /* 0x000000040b047227 */ /* 0x002fca00078e00ff */
[----:B------:R-:W-:Y:S01]  /*2180*/  SHF.R.U32.HI R4, RZ, R5, R4 ;  /* 0x00000005ff047219 */ /* 0x000fe20000011604 */
[----:B--2---:R-:W-:Y:S01]  /*2190*/  IMAD.HI.U32 R3, R8, R3, RZ ;  /* 0x0000000308037227 */ /* 0x004fe200078e00ff */
[----:B------:R-:W-:-:S04]  /*21a0*/  ISETP.NE.AND P0, PT, R2, 0x1, PT ;  /* 0x000000010200780c */ /* 0x000fc80003f05270 */
[----:B---3--:R-:W-:-:S04]  /*21b0*/  SHF.R.U32.HI R3, RZ, R6, R3 ;  /* 0x00000006ff037219 */ /* 0x008fc80000011603 */
[----:B------:R-:W-:Y:S02]  /*21c0*/  SEL R3, R8, R3, !P0 ;  /* 0x0000000308037207 */ /* 0x000fe40004000000 */
[----:B----4-:R-:W-:-:S04]  /*21d0*/  ISETP.NE.AND P1, PT, R16, 0x1, PT ;  /* 0x000000011000780c */ /* 0x010fc80003f25270 */
[----:B------:R-:W-:-:S05]  /*21e0*/  SEL R4, R11, R4, !P1 ;  /* 0x000000040b047207 */ /* 0x000fca0004800000 */
[----:B------:R-:W-:Y:S02]  /*21f0*/  IMAD.IADD R5, R3, 0x1, -R4 ;  /* 0x0000000103057824 */ /* 0x000fe400078e0a04 */
[----:B------:R-:W-:Y:S02]  /*2200*/  IMAD.IADD R3, R4, 0x1, -R3 ;  /* 0x0000000104037824 */ /* 0x000fe400078e0a03 */
[----:B------:R-:W-:Y:S02]  /*2210*/  IMAD R11, R5, R16, R11 ;  /* 0x00000010050b7224 */ /* 0x000fe400078e020b */
[----:B------:R-:W-:-:S07]  /*2220*/  IMAD R8, R3, R2, R8 ;  /* 0x0000000203087224 */ /* 0x000fce00078e0208 */
.L_x_34:
[----:B------:R-:W-:Y:S01]  /*2230*/  VIADD R14, R14, 0x1 ;  /* 0x000000010e0e7836 */ /* 0x000fe20000000000 */
[----:B------:R-:W-:Y:S01]  /*2240*/  PLOP3.LUT P1, PT, PT, PT, PT, 0x80, 0x8 ;  /* 0x000000000008781c */ /* 0x000fe20003f2f070 */
[----:B------:R-:W-:Y:S02]  /*2250*/  IMAD.IADD R21, R11, 0x1, R170 ;  /* 0x000000010b157824 */ /* 0x000fe400078e02aa */
[----:B------:R-:W-:Y:S01]  /*2260*/  IMAD.IADD R20, R8, 0x1, R147 ;  /* 0x0000000108147824 */ /* 0x000fe200078e0293 */
[----:B------:R-:W-:-:S04]  /*2270*/  ISETP.NE.AND P0, PT, R14, 0x2, PT ;  /* 0x000000020e00780c */ /* 0x000fc80003f05270 */
[----:B------:R-:W-:Y:S02]  /*2280*/  SEL R2, RZ, 0x1, P0 ;  /* 0x00000001ff027807 */ /* 0x000fe40000000000 */
[----:B------:R-:W-:Y:S02]  /*2290*/  SEL R14, R14, RZ, P0 ;  /* 0x000000ff0e0e7207 */ /* 0x000fe40000000000 */
[----:B------:R-:W-:Y:S01]  /*22a0*/  LOP3.LUT R13, R13, R2, RZ, 0x3c, !PT ;  /* 0x000000020d0d7212 */ /* 0x000fe200078e3cff */
[----:B------:R-:W-:Y:S06]  /*22b0*/  @P2 BRA `(.L_x_35) ;  /* 0xfffffff000a02947 */ /* 0x000fec000383ffff */
[----:B------:R-:W-:Y:S01]  /*22c0*/  UIADD3 UR4, UPT, UPT, UR4, 0x30, URZ ;  /* 0x0000003004047890 */ /* 0x000fe2000fffe0ff */
[----:B------:R-:W-:-:S03]  /*22d0*/  SHF.L.U32 R3, R15, 0x1f, RZ ;  /* 0x0000001f0f037819 */ /* 0x000fc600000006ff */
[----:B------:R-:W-:-:S09]  /*22e0*/  ULEA UR5, UR6, UR4, 0x3 ;  /* 0x0000000406057291 */ /* 0x000fd2000f8e18ff */
[----:B------:R-:W1:Y:S02]  /*22f0*/  SYNCS.PHASECHK.TRANS64.TRYWAIT P0, [UR5], R3 ;  /* 0x00000003ff0075a7 */ /* 0x000e640008001105 */
[----:B-1----:R-:W-:Y:S05]  /*2300*/  @!P0 BRA `(.L_x_36) ;  /* 0x0000006000648947 */ /* 0x002fea0003800000 */
.L_x_113:
[----:B------:R-:W-:-:S04]  /*2310*/  UIADD3 UR6, UPT, UPT, UR6, 0x1, URZ ;  /* 0x0000000106067890 */ /* 0x000fc8000fffe0ff */
[----:B------:R-:W-:-:S04]  /*2320*/  UISETP.NE.AND UP0, UPT, UR6, 0x6, UPT ;  /* 0x000000060600788c */ /* 0x000fc8000bf05270 */
[----:B------:R-:W-:Y:S02]  /*2330*/  USEL UR7, URZ, 0x1, UP0 ;  /* 0x00000001ff077887 */ /* 0x000fe40008000000 */
[----:B------:R-:W-:-:S04]  /*2340*/  USEL UR6, UR6, URZ, UP0 ;  /* 0x000000ff06067287 */ /* 0x000fc80008000000 */
[----:B------:R-:W-:Y:S01]  /*2350*/  ULEA UR5, UR6, UR4, 0x3 ;  /* 0x0000000406057291 */ /* 0x000fe2000f8e18ff */
[----:B------:R-:W-:-:S04]  /*2360*/  LOP3.LUT R2, R15, UR7, RZ, 0x3c, !PT ;  /* 0x000000070f027c12 */ /* 0x000fc8000f8e3cff */
[----:B-1----:R-:W-:-:S04]  /*2370*/  SHF.L.U32 R3, R2, 0x1f, RZ ;  /* 0x0000001f02037819 */ /* 0x002fc800000006ff */
[----:B------:R-:W1:Y:S02]  /*2380*/  SYNCS.PHASECHK.TRANS64.TRYWAIT P0, [UR5], R3 ;  /* 0x00000003ff0075a7 */ /* 0x000e640008001105 */
[----:B-1----:R-:W-:Y:S05]  /*2390*/  @!P0 BRA `(.L_x_37) ;  /* 0x0000006000588947 */ /* 0x002fea0003800000 */
.L_x_115:
        /* <DEDUP_REMOVED lines=9> */
.L_x_117:
        /* <DEDUP_REMOVED lines=9> */
.L_x_119:
        /* <DEDUP_REMOVED lines=9> */
.L_x_121:
[----:B------:R-:W-:-:S04]  /*2550*/  UIADD3 UR6, UPT, UPT, UR6, 0x1, URZ ;  /* 0x0000000106067890 */ /* 0x000fc8000fffe0ff */
[----:B------:R-:W-:-:S04]  /*2560*/  UISETP.NE.AND UP0, UPT, UR6, 0x6, UPT ;  /* 0x000000060600788c */ /* 0x000fc8000bf05270 */
[----:B------:R-:W-:Y:S02]  /*2570*/  USEL UR5, URZ, 0x1, UP0 ;  /* 0x00000001ff057887 */ /* 0x000fe40008000000 */
[----:B------:R-:W-:-:S04]  /*2580*/  USEL UR6, UR6, URZ, UP0 ;  /* 0x000000ff06067287 */ /* 0x000fc80008000000 */
[----:B------:R-:W-:Y:S01]  /*2590*/  ULEA UR6, UR6, UR4, 0x3 ;  /* 0x0000000406067291 */ /* 0x000fe2000f8e18ff */
[----:B-1----:R-:W-:-:S04]  /*25a0*/  LOP3.LUT R3, R2, UR5, RZ, 0x3c, !PT ;  /* 0x0000000502037c12 */ /* 0x002fc8000f8e3cff */
[----:B------:R-:W-:Y:S01]  /*25b0*/  SHF.L.U32 R3, R3, 0x1f, RZ ;  /* 0x0000001f03037819 */ /* 0x000fe200000006ff */
[----:B----4-:R-:W-:-:S07]  /*25c0*/  IMAD.U32 R0, RZ, RZ, UR6 ;  /* 0x00000006ff007e24 */ /* 0x010fce000f8e00ff */
.L_x_41:
[----:B-1----:R1:W2:Y:S02]  /*25d0*/  SYNCS.PHASECHK.TRANS64.TRYWAIT P0, [R0+URZ], R3 ;  /* 0x00000003000075a7 */ /* 0x0022a400080011ff */
[----:B--2---:R-:W-:Y:S05]  /*25e0*/  @!P0 NANOSLEEP.SYNCS 0x989680 ;  /* 0x009896800000895d */ /* 0x004fea0003900000 */
[----:B------:R-:W2:Y:S02]  /*25f0*/  @!P0 SYNCS.PHASECHK.TRANS64 P0, [R0+URZ], R3 ;  /* 0x00000003000085a7 */ /* 0x000ea400080010ff */
[----:B--2---:R-:W-:Y:S05]  /*2600*/  @P0 EXIT ;  /* 0x000000000000094d */ /* 0x004fea0003800000 */
[----:B------:R-:W-:Y:S05]  /*2610*/  BRA `(.L_x_41) ;  /* 0xfffffffc00ec7947 */ /* 0x000fea000383ffff */
.L_x_17:
[----:B------:R-:W-:-:S04]  /*2620*/  UISETP.NE.AND UP1, UPT, UR37, URZ, UPT ;  /* 0x000000ff2500728c */ /* 0x000fc8000bf25270 */
[----:B------:R-:W-:-:S09]  /*2630*/  UISETP.NE.OR UP1, UPT, UR8, 0x1, UP1 ;  /* 0x000000010800788c */ /* 0x000fd20008f25670 */
[----:B------:R-:W-:Y:S05]  /*2640*/  BRA.U UP1, `(.L_x_42) ;  /* 0x0000000501487547 */ /* 0x000fea000b800000 */
[----:B------:R-:W-:Y:S01]  /*2650*/  ISETP.NE.AND P2, PT, R2, RZ, PT ;  /* 0x000000ff0200720c */ /* 0x000fe20003f45270 */
[----:B------:R-:W-:Y:S01]  /*2660*/  IMAD.MOV.U32 R12, RZ, RZ, 0x1 ;  /* 0x00000001ff0c7424 */ /* 0x000fe200078e00ff */
[----:B------:R-:W-:Y:S02]  /*2670*/  CS2R R10, SRZ ;  /* 0x00000000000a7805 */ /* 0x000fe4000001ff00 */
[----:B------:R-:W-:Y:S01]  /*2680*/  CS2R R8, SRZ ;  /* 0x0000000000087805 */ /* 0x000fe2000001ff00 */
[----:B------:R-:W-:Y:S01]  /*2690*/  UMOV UR4, 0x400 ;  /* 0x0000040000047882 */ /* 0x000fe20000000000 */
[----:B------:R-:W-:Y:S01]  /*26a0*/  UMOV UR6, URZ ;  /* 0x000000ff00067c82 */ /* 0x000fe20008000000 */
[----:B------:R-:W-:-:S12]  /*26b0*/  ULEA UR37, UR37, UR4, 0x18 ;  /* 0x0000000425257291 */ /* 0x000fd8000f8ec0ff */
.L_x_46:
[----:B------:R-:W-:Y:S02]  /*26c0*/  LEA R0, R8, UR37, 0x3 ;  /* 0x0000002508007c11 */ /* 0x000fe4000f8e18ff */
[----:B------:R-:W-:-:S03]  /*26d0*/  SHF.L.U32 R5, R9, 0x1f, RZ ;  /* 0x0000001f09057819 */ /* 0x000fc600000006ff */
[----:B------:R-:W-:Y:S01]  /*26e0*/  VIADD R4, R0, 0x100 ;  /* 0x0000010000047836 */ /* 0x000fe20000000000 */
[----:B------:R-:W1:Y:S02]  /*26f0*/  SYNCS.PHASECHK.TRANS64.TRYWAIT P0, [R0+URZ+0xf0], R5 ;  /* 0x0000f005000075a7 */ /* 0x000e6400080011ff */
[----:B-1----:R-:W-:Y:S05]  /*2700*/  @!P0 BRA `(.L_x_43) ;  /* 0x0000005c00dc8947 */ /* 0x002fea0003800000 */
.L_x_122:
[----:B------:R-:W-:Y:S01]  /*2710*/  ULEA UR5, UR6, UR37, 0x3 ;  /* 0x0000002506057291 */ /* 0x000fe2000f8e18ff */
[----:B------:R-:W-:Y:S02]  /*2720*/  PRMT R4, RZ, 0x654, R4 ;  /* 0x00000654ff047816 */ /* 0x000fe40000000004 */
[----:B-1----:R-:W-:Y:S01]  /*2730*/  SHF.L.U32 R5, R12, 0x1f, RZ ;  /* 0x0000001f0c057819 */ /* 0x002fe200000006ff */
[----:B------:R-:W-:Y:S01]  /*2740*/  UIADD3 UR4, UPT, UPT, UR5, 0x90, URZ ;  /* 0x0000009005047890 */ /* 0x000fe2000fffe0ff */
[----:B------:R1:W-:Y:S05]  /*2750*/  SYNCS.ARRIVE.TRANS64.RED.A1T0 RZ, [R4+URZ], RZ ;  /* 0x000000ff04ff79a7 */ /* 0x0003ea00081004ff */
[----:B------:R-:W-:Y:S01]  /*2760*/  IMAD.U32 R7, RZ, RZ, UR4 ;  /* 0x00000004ff077e24 */ /* 0x000fe2000f8e00ff */
[----:B------:R-:W2:Y:S04]  /*2770*/  SYNCS.PHASECHK.TRANS64.TRYWAIT P0, [UR5+0xa0], R5 ;  /* 0x0000a005ff0075a7 */ /* 0x000ea80008001105 */
[----:B------:R-:W-:Y:S01]  /*2780*/  PRMT R6, R2, 0x654, R7 ;  /* 0x0000065402067816 */ /* 0x000fe20000000007 */
[----:B-1----:R-:W-:Y:S01]  /*2790*/  @!P2 IMAD.MOV.U32 R4, RZ, RZ, 0x10 ;  /* 0x00000010ff04a424 */ /* 0x002fe200078e00ff */
[----:B--2---:R-:W-:Y:S06]  /*27a0*/  @!P0 BRA `(.L_x_44) ;  /* 0x0000005c00c88947 */ /* 0x004fec0003800000 */
.L_x_124:
[----:B------:R-:W-:Y:S01]  /*27b0*/  ULEA UR4, UR6, UR37, 0x4 ;  /* 0x0000002506047291 */ /* 0x000fe2000f8e20ff */
[----:B------:R-:W-:Y:S01]  /*27c0*/  SEL R3, R6, R3, !P2 ;  /* 0x0000000306037207 */ /* 0x000fe20005000000 */
[----:B------:R-:W-:Y:S01]  /*27d0*/  UIADD3 UR5, UPT, UPT, UR5, 0x90, URZ ;  /* 0x0000009005057890 */ /* 0x000fe2000fffe0ff */
[----:B-1----:R-:W-:Y:S01]  /*27e0*/  LEA R0, R11, UR37, 0x3 ;  /* 0x000000250b007c11 */ /* 0x002fe2000f8e18ff */
[----:B------:R-:W-:Y:S01]  /*27f0*/  UIADD3 UR4, UPT, UPT, UR4, 0x120, URZ ;  /* 0x0000012004047890 */ /* 0x000fe2000fffe0ff */
[----:B------:R-:W-:Y:S01]  /*2800*/  SHF.L.U32 R5, R10, 0x1f, RZ ;  /* 0x0000001f0a057819 */ /* 0x000fe200000006ff */
[----:B------:R1:W-:Y:S01]  /*2810*/  @!P2 SYNCS.ARRIVE.TRANS64.RED RZ, [R3+URZ], R4 ;  /* 0x0000000403ffa9a7 */ /* 0x0003e200080004ff */
[----:B------:R-:W-:Y:S01]  /*2820*/  UIADD3 UR6, UPT, UPT, UR6, 0x1, URZ ;  /* 0x0000000106067890 */ /* 0x000fe2000fffe0ff */
[----:B------:R-:W-:-:S03]  /*2830*/  VIADD R8, R8, 0x1 ;  /* 0x0000000108087836 */ /* 0x000fc60000000000 */
[----:B------:R-:W-:Y:S02]  /*2840*/  UISETP.NE.AND UP0, UPT, UR6, 0x2, UPT ;  /* 0x000000020600788c */ /* 0x000fe4000bf05270 */
[----:B------:R-:W-:Y:S06]  /*2850*/  UGETNEXTWORKID.BROADCAST [UR4], [UR5] ;  /* 0x00000000040073ca */ /* 0x000fec0008000100 */
[----:B------:R-:W-:Y:S01]  /*2860*/  USEL UR4, URZ, 0x1, UP0 ;  /* 0x00000001ff047887 */ /* 0x000fe20008000000 */
[----:B------:R-:W-:Y:S01]  /*2870*/  ISETP.NE.AND P0, PT, R8, 0x2, PT ;  /* 0x000000020800780c */ /* 0x000fe20003f05270 */
[----:B------:R-:W-:Y:S01]  /*2880*/  USEL UR6, UR6, URZ, UP0 ;  /* 0x000000ff06067287 */ /* 0x000fe20008000000 */
[----:B------:R-:W2:Y:S03]  /*2890*/  SYNCS.PHASECHK.TRANS64.TRYWAIT P1, [R0+URZ+0x90], R5 ;  /* 0x00009005000075a7 */ /* 0x000ea600080211ff */
[----:B------:R-:W-:Y:S01]  /*28a0*/  LOP3.LUT R12, R12, UR4, RZ, 0x3c, !PT ;  /* 0x000000040c0c7c12 */ /* 0x000fe2000f8e3cff */
[----:B-12---:R-:W-:Y:S07]  /*28b0*/  @!P1 BRA `(.L_x_45) ;  /* 0x0000005c009c9947 */ /* 0x006fee0003800000 */
.L_x_125:
[C---:B------:R-:W-:Y:S01]  /*28c0*/  LEA R4, R11.reuse, UR37, 0x4 ;  /* 0x000000250b047c11 */ /* 0x040fe2000f8e20ff */
[----:B-1----:R-:W-:Y:S01]  /*28d0*/  VIADD R0, R0, 0xa0 ;  /* 0x000000a000007836 */ /* 0x002fe20000000000 */
[----:B------:R-:W-:Y:S01]  /*28e0*/  SEL R8, R8, RZ, P0 ;  /* 0x000000ff08087207 */ /* 0x000fe20000000000 */
[----:B------:R-:W-:-:S03]  /*28f0*/  VIADD R11, R11, 0x1 ;  /* 0x000000010b0b7836 */ /* 0x000fc60000000000 */
[----:B------:R-:W1:Y:S01]  /*2900*/  LDS.128 R4, [R4+0x120] ;  /* 0x0001200004047984 */ /* 0x000e620000000c00 */
[----:B------:R-:W-:Y:S02]  /*2910*/  PRMT R0, RZ, 0x654, R0 ;  /* 0x00000654ff007816 */ /* 0x000fe40000000000 */
[C---:B------:R-:W-:Y:S01]  /*2920*/  ISETP.NE.AND P1, PT, R11.reuse, 0x2, PT ;  /* 0x000000020b00780c */ /* 0x040fe20003f25270 */
[----:B------:R-:W-:Y:S01]  /*2930*/  @!PT LDS RZ, [RZ] ;  /* 0x00000000fffff984 */ /* 0x000fe20000000800 */
[----:B------:R-:W-:Y:S01]  /*2940*/  @!PT LDS RZ, [RZ] ;  /* 0x00000000fffff984 */ /* 0x000fe20000000800 */
[----:B------:R-:W-:Y:S01]  /*2950*/  @!PT LDS RZ, [RZ] ;  /* 0x00000000fffff984 */ /* 0x000fe20000000800 */
[----:B------:R-:W-:Y:S01]  /*2960*/  @!PT LDS RZ, [RZ] ;  /* 0x00000000fffff984 */ /* 0x000fe20000000800 */
[----:B------:R2:W-:Y:S06]  /*2970*/  MEMBAR.ALL.CTA ;  /* 0x0000000000007992 */ /* 0x0005ec0000008000 */
[----:B--2---:R-:W2:Y:S01]  /*2980*/  FENCE.VIEW.ASYNC.S ;  /* 0x00000000000073c6 */ /* 0x004ea20000000000 */
[----:B------:R-:W-:Y:S01]  /*2990*/  SEL R11, R11, RZ, P1 ;  /* 0x000000ff0b0b7207 */ /* 0x000fe20000800000 */
[----:B--2---:R2:W-:Y:S01]  /*29a0*/  SYNCS.ARRIVE.TRANS64.RED.A1T0 RZ, [R0+URZ], RZ ;  /* 0x000000ff00ff79a7 */ /* 0x0045e200081004ff */
[----:B-1----:R-:W-:-:S02]  /*29b0*/  LOP3.LUT P3, RZ, R6, 0x1, RZ, 0xc0, !PT ;  /* 0x0000000106ff7812 */ /* 0x002fc4000786c0ff */
[----:B------:R-:W-:-:S04]  /*29c0*/  SEL R5, RZ, 0x1, P1 ;  /* 0x00000001ff057807 */ /* 0x000fc80000800000 */
[----:B------:R-:W-:Y:S02]  /*29d0*/  LOP3.LUT R10, R10, R5, RZ, 0x3c, !PT ;  /* 0x000000050a0a7212 */ /* 0x000fe400078e3cff */
[----:B--2---:R-:W-:-:S04]  /*29e0*/  SEL R0, RZ, 0x1, P0 ;  /* 0x00000001ff007807 */ /* 0x004fc80000000000 */
[----:B------:R-:W-:Y:S01]  /*29f0*/  LOP3.LUT R9, R9, R0, RZ, 0x3c, !PT ;  /* 0x0000000009097212 */ /* 0x000fe200078e3cff */
[----:B------:R-:W-:Y:S06]  /*2a00*/  @P3 BRA `(.L_x_46) ;  /* 0xfffffffc002c3947 */ /* 0x000fec000383ffff */
[----:B------:R-:W-:Y:S01]  /*2a10*/  ULEA UR5, UR6, UR37, 0x3 ;  /* 0x0000002506057291 */ /* 0x000fe2000f8e18ff */
[----:B------:R-:W-:-:S08]  /*2a20*/  SHF.L.U32 R3, R12, 0x1f, RZ ;  /* 0x0000001f0c037819 */ /* 0x000fd000000006ff */
[----:B------:R-:W1:Y:S02]  /*2a30*/  SYNCS.PHASECHK.TRANS64 P0, [UR5+0xa0], R3 ;  /* 0x0000a003ff0075a7 */ /* 0x000e640008001005 */
[----:B-1----:R-:W-:Y:S05]  /*2a40*/  @P0 BRA `(.L_x_47) ;  /* 0x0000000000080947 */ /* 0x002fea0003800000 */
[----:B------:R-:W1:Y:S02]  /*2a50*/  SYNCS.PHASECHK.TRANS64.TRYWAIT P0, [UR5+0xa0], R3 ;  /* 0x0000a003ff0075a7 */ /* 0x000e640008001105 */
[----:B-1----:R-:W-:Y:S05]  /*2a60*/  @!P0 BRA `(.L_x_48) ;  /* 0x0000005c00448947 */ /* 0x002fea0003800000 */
.L_x_47:
[----:B------:R-:W-:-:S04]  /*2a70*/  UIADD3 UR4, UPT, UPT, UR6, 0x1, URZ ;  /* 0x0000000106047890 */ /* 0x000fc8000fffe0ff */
[----:B------:R-:W-:-:S04]  /*2a80*/  UISETP.NE.AND UP0, UPT, UR4, 0x2, UPT ;  /* 0x000000020400788c */ /* 0x000fc8000bf05270 */
[----:B------:R-:W-:Y:S02]  /*2a90*/  USEL UR7, URZ, 0x1, UP0 ;  /* 0x00000001ff077887 */ /* 0x000fe40008000000 */
[----:B------:R-:W-:-:S04]  /*2aa0*/  USEL UR4, UR4, URZ, UP0 ;  /* 0x000000ff04047287 */ /* 0x000fc80008000000 */
[----:B------:R-:W-:Y:S01]  /*2ab0*/  ULEA UR4, UR4, UR37, 0x3 ;  /* 0x0000002504047291 */ /* 0x000fe2000f8e18ff */
[----:B-1----:R-:W-:-:S04]  /*2ac0*/  LOP3.LUT R3, R12, UR7, RZ, 0x3c, !PT ;  /* 0x000000070c037c12 */ /* 0x002fc8000f8e3cff */
[----:B------:R-:W-:-:S04]  /*2ad0*/  SHF.L.U32 R0, R3, 0x1f, RZ ;  /* 0x0000001f03007819 */ /* 0x000fc800000006ff */
[----:B------:R-:W1:Y:S02]  /*2ae0*/  SYNCS.PHASECHK.TRANS64 P0, [UR4+0xa0], R0 ;  /* 0x0000a000ff0075a7 */ /* 0x000e640008001004 */
[----:B-1----:R-:W-:Y:S05]  /*2af0*/  @P0 EXIT ;  /* 0x000000000000094d */ /* 0x002fea0003800000 */
[----:B------:R-:W-:Y:S02]  /*2b00*/  SHF.L.U32 R3, R3, 0x1f, RZ ;  /* 0x0000001f03037819 */ /* 0x000fe400000006ff */
[----:B------:R-:W-:-:S07]  /*2b10*/  MOV R0, UR4 ;  /* 0x0000000400007c02 */ /* 0x000fce0008000f00 */
.L_x_49:
[----:B-1----:R1:W2:Y:S02]  /*2b20*/  SYNCS.PHASECHK.TRANS64.TRYWAIT P0, [R0+URZ+0xa0], R3 ;  /* 0x0000a003000075a7 */ /* 0x0022a400080011ff */
[----:B--2---:R-:W-:Y:S05]  /*2b30*/  @!P0 NANOSLEEP.SYNCS 0x989680 ;  /* 0x009896800000895d */ /* 0x004fea0003900000 */
[----:B------:R-:W2:Y:S02]  /*2b40*/  @!P0 SYNCS.PHASECHK.TRANS64 P0, [R0+URZ+0xa0], R3 ;  /* 0x0000a003000085a7 */ /* 0x000ea400080010ff */
[----:B--2---:R-:W-:Y:S05]  /*2b50*/  @P0 EXIT ;  /* 0x000000000000094d */ /* 0x004fea0003800000 */
[----:B------:R-:W-:Y:S05]  /*2b60*/  BRA `(.L_x_49) ;  /* 0xfffffffc00ec7947 */ /* 0x000fea000383ffff */
.L_x_42:
[----:B------:R-:W-:-:S09]  /*2b70*/  UISETP.NE.AND UP1, UPT, UR8, URZ, UPT ;  /* 0x000000ff0800728c */ /* 0x000fd2000bf25270 */
[----:B------:R-:W-:Y:S05]  /*2b80*/  BRA.U UP1, `(.L_x_50) ;  /* 0x0000000d01b07547 */ /* 0x000fea000b800000 */
[----:B------:R-:W-:Y:S01]  /*2b90*/  UMOV UR4, 0x40 ;  /* 0x0000004000047882 */ /* 0x000fe20000000000 */
[----:B------:R-:W-:Y:S01]  /*2ba0*/  NOP ;  /* 0x0000000000007918 */ /* 0x000fe20000000000 */
[----:B------:R-:W-:Y:S01]  /*2bb0*/  ULEA UR4, UR37, UR4, 0x18 ;  /* 0x0000000425047291 */ /* 0x000fe2000f8ec0ff */
[----:B------:R-:W-:Y:S02]  /*2bc0*/  UMOV UR5, 0x400 ;  /* 0x0000040000057882 */ /* 0x000fe40000000000 */
[----:B------:R-:W-:-:S06]  /*2bd0*/  ULEA UR37, UR37, UR5, 0x18 ;  /* 0x0000000525257291 */ /* 0x000fcc000f8ec0ff */
[----:B------:R-:W1:Y:S02]  /*2be0*/  LDS.U8 R0, [UR4+0x1c] ;  /* 0x00001c04ff007984 */ /* 0x000e640008000000 */
[----:B-1----:R-:W-:-:S13]  /*2bf0*/  ISETP.NE.AND P0, PT, R0, RZ, PT ;  /* 0x000000ff0000720c */ /* 0x002fda0003f05270 */
[----:B------:R-:W-:Y:S05]  /*2c00*/  @P0 BRA `(.L_x_51) ;  /* 0x0000000000580947 */ /* 0x000fea0003800000 */
[----:B------:R-:W-:-:S13]  /*2c10*/  ELECT P0, URZ, PT ;  /* 0x0000000000ff782f */ /* 0x000fda0003800000 */
[----:B------:R-:W-:Y:S05]  /*2c20*/  @!P0 BRA `(.L_x_52) ;  /* 0x0000000000608947 */ /* 0x000fea0003800000 */
[----:B------:R-:W-:Y:S01]  /*2c30*/  UMOV UR5, 0x10 ;  /* 0x0000001000057882 */ /* 0x000fe20000000000 */
[----:B------:R-:W-:Y:S01]  /*2c40*/  HFMA2 R0, -RZ, RZ, 0, 5.9604644775390625e-08 ;  /* 0x00000001ff007431 */ /* 0x000fe200000001ff */
[----:B------:R-:W-:-:S03]  /*2c50*/  MOV R2, 0xffff ;  /* 0x0000ffff00027802 */ /* 0x000fc60000000f00 */
[----:B------:R-:W-:Y:S04]  /*2c60*/  DEPBAR.LE SB1, 0x36 ;  /* 0x00009d800000791a */ /* 0x000fe80000000000 */
[----:B------:R-:W1:Y:S02]  /*2c70*/  UTCATOMSWS.FIND_AND_SET.ALIGN UP0, UR5, UR5 ;  /* 0x00000005000575e3 */ /* 0x000e640008000800 */
[----:B-1----:R-:W-:Y:S01]  /*2c80*/  MOV R3, UR5 ;  /* 0x0000000500037c02 */ /* 0x002fe20008000f00 */
[----:B------:R-:W-:Y:S06]  /*2c90*/  BRA.U UP0, `(.L_x_53) ;  /* 0x0000000100187547 */ /* 0x000fec000b800000 */
.L_x_54:
[----:B------:R-:W-:Y:S05]  /*2ca0*/  NANOSLEEP 0x64 ;  /* 0x000000640000795d */ /* 0x000fea0003800000 */
[----:B------:R-:W-:-:S05]  /*2cb0*/  UMOV UR5, 0x10 ;  /* 0x0000001000057882 */ /* 0x000fca0000000000 */
[----:B------:R-:W-:Y:S04]  /*2cc0*/  DEPBAR.LE SB1, 0x36 ;  /* 0x00009d800000791a */ /* 0x000fe80000000000 */
[----:B------:R-:W1:Y:S02]  /*2cd0*/  UTCATOMSWS.FIND_AND_SET.ALIGN UP0, UR5, UR5 ;  /* 0x00000005000575e3 */ /* 0x000e640008000800 */
[----:B-1----:R-:W-:Y:S01]  /*2ce0*/  MOV R3, UR5 ;  /* 0x0000000500037c02 */ /* 0x002fe20008000f00 */
[----:B------:R-:W-:Y:S05]  /*2cf0*/  BRA.U !UP0, `(.L_x_54) ;  /* 0xfffffffd08e87547 */ /* 0x000fea000b83ffff */
.L_x_53:
[-C--:B------:R-:W-:Y:S02]  /*2d00*/  SHF.L.U32 R2, R2, R3.reuse, RZ ;  /* 0x0000000302027219 */ /* 0x080fe400000006ff */
[----:B------:R-:W-:Y:S01]  /*2d10*/  SHF.L.U32 R0, R0, R3, RZ ;  /* 0x0000000300007219 */ /* 0x000fe200000006ff */
[----:B------:R-:W-:Y:S02]  /*2d20*/  IMAD.SHL.U32 R3, R3, 0x20, RZ ;  /* 0x0000002003037824 */ /* 0x000fe400078e00ff */
[----:B------:R1:W-:Y:S04]  /*2d30*/  ATOMS.OR RZ, [UR4+0x14], R2 ;  /* 0x00001402ffff798c */ /* 0x0003e8000b000004 */
[----:B------:R1:W-:Y:S04]  /*2d40*/  ATOMS.OR RZ, [UR4+0x18], R0 ;  /* 0x00001800ffff798c */ /* 0x0003e8000b000004 */
[----:B------:R1:W-:Y:S01]  /*2d50*/  STS [UR37+0x140], R3 ;  /* 0x00014003ff007988 */ /* 0x0003e20008000825 */
[----:B------:R-:W-:Y:S05]  /*2d60*/  BRA `(.L_x_52) ;  /* 0x0000000000107947 */ /* 0x000fea0003800000 */
.L_x_51:
[----:B------:R-:W-:Y:S02]  /*2d70*/  MOV R0, 0xffffffff ;  /* 0xffffffff00007802 */ /* 0x000fe40000000f00 */
[----:B------:R-:W-:-:S03]  /*2d80*/  MOV R2, 0x2db0 ;  /* 0x00002db000027802 */ /* 0x000fc60000000f00 */
[----:B------:R1:W-:Y:S04]  /*2d90*/  STS [UR37+0x140], R0 ;  /* 0x00014000ff007988 */ /* 0x0003e80008000825 */
[----:B-1-3-5:R-:W-:Y:S05]  /*2da0*/  CALL.REL.NOINC `($__internal_1_$__cuda_sm10x_tcgen05_guardrail_trap_phase_invalid_during_alloc) ;  /* 0x0000006000007944 */ /* 0x02afea0003c00000 */
.L_x_52:
[----:B------:R-:W-:Y:S05]  /*2db0*/  WARPSYNC.ALL ;  /* 0x0000000000007948 */ /* 0x000fea0003800000 */
[----:B------:R-:W2:Y:S01]  /*2dc0*/  S2UR UR5, SR_CgaCtaId ;  /* 0x00000000000579c3 */ /* 0x000ea20000008800 */
[----:B------:R-:W-:Y:S01]  /*2dd0*/  UMOV UR4, 0x400 ;  /* 0x0000040000047882 */ /* 0x000fe20000000000 */
[----:B------:R-:W-:-:S06]  /*2de0*/  NOP ;  /* 0x0000000000007918 */ /* 0x000fcc0000000000 */
[----:B------:R-:W-:Y:S06]  /*2df0*/  BAR.ARV 0x6, 0xa0 ;  /* 0x0182800000007b1d */ /* 0x000fec0000002000 */
[----:B------:R-:W4:Y:S01]  /*2e00*/  LDCU UR7, c[0x0][0x38c] ;  /* 0x00007180ff0777ac */ /* 0x000f220008000800 */
[----:B------:R-:W-:Y:S01]  /*2e10*/  IMAD.MOV.U32 R11, RZ, RZ, 0x1 ;  /* 0x00000001ff0b7424 */ /* 0x000fe200078e00ff */
[----:B------:R-:W-:Y:S01]  /*2e20*/  CS2R R8, SRZ ;  /* 0x0000000000087805 */ /* 0x000fe2000001ff00 */
[----:B------:R-:W-:Y:S01]  /*2e30*/  IMAD.MOV.U32 R10, RZ, RZ, RZ ;  /* 0x000000ffff0a7224 */ /* 0x000fe200078e00ff */
[----:B------:R-:W3:Y:S01]  /*2e40*/  LDCU UR6, c[0x0][0x38c] ;  /* 0x00007180ff0677ac */ /* 0x000ee20008000800 */
[----:B------:R-:W-:Y:S01]  /*2e50*/  UMOV UR14, URZ ;  /* 0x000000ff000e7c82 */ /* 0x000fe20008000000 */
[----:B------:R-:W-:Y:S01]  /*2e60*/  UMOV UR13, URZ ;  /* 0x000000ff000d7c82 */ /* 0x000fe20008000000 */
[----:B--2---:R-:W-:Y:S01]  /*2e70*/  ULEA UR5, UR5, UR4, 0x18 ;  /* 0x0000000405057291 */ /* 0x004fe2000f8ec0ff */
[----:B------:R-:W-:Y:S01]  /*2e80*/  UMOV UR24, 0x0 ;  /* 0x0000000000187882 */ /* 0x000fe20000000000 */
[----:B------:R-:W-:-:S02]  /*2e90*/  UMOV UR25, 0x8208410 ;  /* 0x0820841000197882 */ /* 0x000fc40000000000 */
[----:B------:R-:W-:Y:S02]  /*2ea0*/  UIADD3 UR10, UPT, UPT, UR5, 0x20400, URZ ;  /* 0x00020400050a7890 */ /* 0x000fe4000fffe0ff */
[----:B------:R-:W-:Y:S02]  /*2eb0*/  UIADD3 UR15, UPT, UPT, UR5, 0x8400, URZ ;  /* 0x00008400050f7890 */ /* 0x000fe4000fffe0ff */
[----:B----4-:R-:W-:Y:S01]  /*2ec0*/  UIADD3 UR7, UPT, UPT, UR7, 0x7f, URZ ;  /* 0x0000007f07077890 */ /* 0x010fe2000fffe0ff */
[----:B-1----:R-:W1:Y:S01]  /*2ed0*/  LDS R0, [UR5+0x140] ;  /* 0x00014005ff007984 */ /* 0x002e620008000800 */
[----:B------:R-:W-:Y:S02]  /*2ee0*/  USHF.R.U32.HI UR10, URZ, 0x4, UR10 ;  /* 0x00000004ff0a7899 */ /* 0x000fe4000801160a */
[----:B------:R-:W-:Y:S02]  /*2ef0*/  USHF.R.S32.HI UR4, URZ, 0x1f, UR7 ;  /* 0x0000001fff047899 */ /* 0x000fe40008011407 */
[----:B------:R-:W-:-:S02]  /*2f00*/  USHF.R.U32.HI UR15, URZ, 0x4, UR15 ;  /* 0x00000004ff0f7899 */ /* 0x000fc4000801160f */
[----:B------:R-:W-:Y:S02]  /*2f10*/  ULEA.HI UR4, UR4, UR7, URZ, 0x7 ;  /* 0x0000000704047291 */ /* 0x000fe4000f8f38ff */
[----:B------:R-:W-:Y:S02]  /*2f20*/  ULOP3.LUT UR10, UR10, 0x3fff, URZ, 0xc0, !UPT ;  /* 0x00003fff0a0a7892 */ /* 0x000fe4000f8ec0ff */
[----:B------:R-:W-:Y:S01]  /*2f30*/  USHF.R.S32.HI UR4, URZ, 0x7, UR4 ;  /* 0x00000007ff047899 */ /* 0x000fe20008011404 */
[----:B------:R-:W-:Y:S01]  /*2f40*/  UMOV UR22, 0x0 ;  /* 0x0000000000167882 */ /* 0x000fe20000000000 */
[----:B------:R-:W-:Y:S02]  /*2f50*/  UMOV UR23, 0x8208410 ;  /* 0x0820841000177882 */ /* 0x000fe40000000000 */
[----:B------:R-:W-:Y:S02]  /*2f60*/  UISETP.LT.AND UP0, UPT, UR4, 0x1, UPT ;  /* 0x000000010400788c */ /* 0x000fe4000bf01270 */
[----:B------:R-:W-:-:S02]  /*2f70*/  ULOP3.LUT UR15, UR15, 0x3fff, URZ, 0xc0, !UPT ;  /* 0x00003fff0f0f7892 */ /* 0x000fc4000f8ec0ff */
[----:B------:R-:W-:Y:S02]  /*2f80*/  USEL UR9, UR4, 0x1, !UP0 ;  /* 0x0000000104097887 */ /* 0x000fe4000c000000 */
[----:B------:R-:W-:Y:S02]  /*2f90*/  ULOP3.LUT UR10, UR10, 0x10000, URZ, 0xfc, !UPT ;  /* 0x000100000a0a7892 */ /* 0x000fe4000f8efcff */
[----:B------:R-:W-:Y:S02]  /*2fa0*/  UIADD3 UR9, UPT, UPT, -UR9, URZ, URZ ;  /* 0x000000ff09097290 */ /* 0x000fe4000fffe1ff */
[----:B---3--:R-:W-:Y:S01]  /*2fb0*/  UISETP.GE.AND UP3, UPT, UR6, 0x1, UPT ;  /* 0x000000010600788c */ /* 0x008fe2000bf66270 */
[----:B------:R-:W-:Y:S01]  /*2fc0*/  UMOV UR20, 0x0 ;  /* 0x0000000000147882 */ /* 0x000fe20000000000 */
[----:B------:R-:W-:Y:S01]  /*2fd0*/  UMOV UR21, 0x8208410 ;  /* 0x0820841000157882 */ /* 0x000fe20000000000 */
[----:B------:R-:W-:Y:S01]  /*2fe0*/  UMOV UR18, 0x0 ;  /* 0x0000000000127882 */ /* 0x000fe20000000000 */
[----:B------:R-:W-:Y:S01]  /*2ff0*/  UMOV UR19, 0x8208410 ;  /* 0x0820841000137882 */ /* 0x000fe20000000000 */
[----:B-1----:R-:W-:-:S15]  /*3000*/  R2UR UR16, R0 ;  /* 0x00000000001072ca */ /* 0x002fde00000e0000 */
.L_x_61:
[----:B------:R-:W-:Y:S02]  /*3010*/  LEA R0, R10, UR5, 0x3 ;  /* 0x000000050a007c11 */ /* 0x000fe4000f8e18ff */
[----:B------:R-:W-:Y:S02]  /*3020*/  SHF.L.U32 R5, R9, 0x1f, RZ ;  /* 0x0000001f09057819 */ /* 0x000fe400000006ff */
[----:B------:R-:W-:Y:S01]  /*3030*/  PLOP3.LUT P0, PT, PT, PT, UP3, 0x80, 0x8 ;  /* 0x000000000008781c */ /* 0x000fe20003f0f038 */
[----:B------:R-:W-:Y:S01]  /*3040*/  VIADD R3, R0, 0xa0 ;  /* 0x000000a000037836 */ /* 0x000fe20000000000 */
[----:B-1----:R-:W1:Y:S02]  /*3050*/  SYNCS.PHASECHK.TRANS64.TRYWAIT P1, [R0+URZ+0x90], R5 ;  /* 0x00009005000075a7 */ /* 0x002e6400080211ff */
[----:B-1-3--:R-:W-:Y:S09]  /*3060*/  @!P1 BRA `(.L_x_55) ;  /* 0x0000005400dc9947 */ /* 0x00aff20003800000 */
.L_x_127:
[----:B------:R-:W-:Y:S01]  /*3070*/  LEA R4, R10, UR5, 0x4 ;  /* 0x000000050a047c11 */ /* 0x000fe2000f8e20ff */
[----:B------:R-:W-:Y:S01]  /*3080*/  @UP3 ULEA UR6, UR13, UR5, 0x3 ;  /* 0x000000050d063291 */ /* 0x000fe2000f8e18ff */
[----:B------:R-:W-:Y:S01]  /*3090*/  PLOP3.LUT P2, PT, PT, PT, PT, 0x80, 0x8 ;  /* 0x000000000008781c */ /* 0x000fe20003f4f070 */
[----:B------:R-:W-:Y:S01]  /*30a0*/  ULEA UR7, UR14, UR5, 0x3 ;  /* 0x000000050e077291 */ /* 0x000fe2000f8e18ff */
[----:B------:R-:W-:Y:S01]  /*30b0*/  PRMT R3, RZ, 0x654, R3 ;  /* 0x00000654ff037816 */ /* 0x000fe20000000003 */
[----:B------:R-:W-:Y:S01]  /*30c0*/  ULEA UR8, UR14, UR16, 0x7 ;  /* 0x000000100e087291 */ /* 0x000fe2000f8e38ff */
[----:B-1----:R-:W1:Y:S01]  /*30d0*/  LDS.128 R4, [R4+0x120] ;  /* 0x0001200004047984 */ /* 0x002e620000000c00 */
[----:B------:R-:W-:Y:S02]  /*30e0*/  @P0 SHF.L.U32 R2, R8, 0x1f, RZ ;  /* 0x0000001f08020819 */ /* 0x000fe400000006ff */
[----:B------:R-:W-:Y:S01]  /*30f0*/  SHF.L.U32 R0, R11, 0x1f, RZ ;  /* 0x0000001f0b007819 */ /* 0x000fe200000006ff */
[----:B------:R-:W-:Y:S01]  /*3100*/  @!PT LDS RZ, [RZ] ;  /* 0x00000000fffff984 */ /* 0x000fe20000000800 */
[----:B------:R-:W-:Y:S01]  /*3110*/  @!PT LDS RZ, [RZ] ;  /* 0x00000000fffff984 */ /* 0x000fe20000000800 */
[----:B------:R-:W-:Y:S01]  /*3120*/  @!PT LDS RZ, [RZ] ;  /* 0x00000000fffff984 */ /* 0x000fe20000000800 */
[----:B------:R-:W-:Y:S01]  /*3130*/  @!PT LDS RZ, [RZ] ;  /* 0x00000000fffff984 */ /* 0x000fe20000000800 */
[----:B------:R2:W-:Y:S06]  /*3140*/  MEMBAR.ALL.CTA ;  /* 0x0000000000007992 */ /* 0x0005ec0000008000 */
[----:B--2---:R-:W2:Y:S02]  /*3150*/  FENCE.VIEW.ASYNC.S ;  /* 0x00000000000073c6 */ /* 0x004ea40000000000 */
[----:B--2---:R2:W-:Y:S01]  /*3160*/  SYNCS.ARRIVE.TRANS64.RED.A1T0 RZ, [R3+URZ], RZ ;  /* 0x000000ff03ff79a7 */ /* 0x0045e200081004ff */
[----:B------:R2:W3:Y:S01]  /*3170*/  @P0 SYNCS.PHASECHK.TRANS64.TRYWAIT P2, [UR6], R2 ;  /* 0x00000002ff0005a7 */ /* 0x0004e20008041106 */
[----:B-1----:R-:W-:Y:S01]  /*3180*/  LOP3.LUT P1, RZ, R6, 0x1, RZ, 0xc0, !PT ;  /* 0x0000000106ff7812 */ /* 0x002fe2000782c0ff */
[----:B------:R-:W1:Y:S02]  /*3190*/  SYNCS.PHASECHK.TRANS64.TRYWAIT P0, [UR7+0xd0], R0 ;  /* 0x0000d000ff0075a7 */ /* 0x000e640008001107 */
[----:B-123--:R-:W-:Y:S10]  /*31a0*/  @!P0 BRA `(.L_x_56) ;  /* 0x0000005400a08947 */ /* 0x00eff40003800000 */
.L_x_129:
[----:B------:R-:W-:Y:S01]  /*31b0*/  IADD3 R10, PT, PT, R10, 0x1, RZ ;  /* 0x000000010a0a7810 */ /* 0x000fe20007ffe0ff */
[----:B------:R-:W-:Y:S06]  /*31c0*/  BRA.U !UP3, `(.L_x_57) ;  /* 0x000000010bc07547 */ /* 0x000fec000b800000 */
[----:B------:R-:W-:Y:S01]  /*31d0*/  UPLOP3.LUT UP4, UPT, UPT, UPT, UPT, 0x40, 0x4 ;  /* 0x000000000004789c */ /* 0x000fe20003f8e870 */
[----:B------:R-:W-:Y:S01]  /*31e0*/  UMOV UR12, UR9 ;  /* 0x00000009000c7c82 */ /* 0x000fe20008000000 */
[----:B------:R-:W-:Y:S01]  /*31f0*/  UMOV UR11, UR4 ;  /* 0x00000004000b7c82 */ /* 0x000fe20008000000 */
[----:B------:R-:W-:-:S08]  /*3200*/  UMOV UR17, UR13 ;  /* 0x0000000d00117c82 */ /* 0x000fd00008000000 */
.L_x_60:
[----:B------:R-:W-:Y:S02]  /*3210*/  UIADD3 UR12, UPT, UPT, UR12, 0x1, URZ ;  /* 0x000000010c0c7890 */ /* 0x000fe4000fffe0ff */
[----:B--2---:R-:W-:Y:S02]  /*3220*/  ULEA UR6, UR17, UR5, 0x3 ;  /* 0x0000000511067291 */ /* 0x004fe4000f8e18ff */
[----:B------:R-:W-:Y:S01]  /*3230*/  UISETP.NE.AND UP0, UPT, UR12, URZ, UPT ;  /* 0x000000ff0c00728c */ /* 0x000fe2000bf05270 */
[----:B---3--:R-:W-:Y:S10]  /*3240*/  @P2 BRA `(.L_x_58) ;  /* 0x00000000000c2947 */ /* 0x008ff40003800000 */
[----:B-1----:R-:W-:Y:S04]  /*3250*/  SHF.L.U32 R3, R8, 0x1f, RZ ;  /* 0x0000001f08037819 */ /* 0x002fe800000006ff */
[----:B------:R-:W1:Y:S02]  /*3260*/  SYNCS.PHASECHK.TRANS64.TRYWAIT P0, [UR6], R3 ;  /* 0x00000003ff0075a7 */ /* 0x000e640008001106 */
[----:B-1----:R-:W-:Y:S05]  /*3270*/  @!P0 BRA `(.L_x_59) ;  /* 0x0000005400848947 */ /* 0x002fea0003800000 */
.L_x_58:
[----:B------:R-:W-:Y:S01]  /*3280*/  UISETP.NE.AND UP1, UPT, UR11, 0x1, UPT ;  /* 0x000000010b00788c */ /* 0x000fe2000bf25270 */
[----:B------:R-:W-:Y:S01]  /*3290*/  PLOP3.LUT P2, PT, PT, PT, PT, 0x80, 0x8 ;  /* 0x000000000008781c */ /* 0x000fe20003f4f070 */
[----:B------:R-:W-:Y:S02]  /*32a0*/  UIADD3 UR13, UPT, UPT, UR17, 0x1, URZ ;  /* 0x00000001110d7890 */ /* 0x000fe4000fffe0ff */
[----:B------:R-:W-:Y:S02]  /*32b0*/  ULEA UR28, UR17, UR15, 0xa ;  /* 0x0000000f111c7291 */ /* 0x000fe4000f8e50ff */
[----:B------:R-:W-:Y:S01]  /*32c0*/  UISETP.NE.AND UP2, UPT, UR13, 0x6, UPT ;  /* 0x000000060d00788c */ /* 0x000fe2000bf45270 */
[----:B------:R-:W-:Y:S01]  /*32d0*/  PLOP3.LUT P0, PT, PT, PT, UP1, 0x80, 0x8 ;  /* 0x000000000008781c */ /* 0x000fe20003f0f018 */
[----:B------:R-:W-:Y:S02]  /*32e0*/  UIADD3 UR40, UPT, UPT, UR28, 0x100, URZ ;  /* 0x000001001c287890 */ /* 0x000fe4000fffe0ff */
[----:B------:R-:W-:Y:S02]  /*32f0*/  USEL UR27, URZ, 0x1, UP2 ;  /* 0x00000001ff1b7887 */ /* 0x000fe40009000000 */
[----:B------:R-:W-:Y:S02]  /*3300*/  USEL UR13, UR13, URZ, UP2 ;  /* 0x000000ff0d0d7287 */ /* 0x000fe40009000000 */
[----:B------:R-:W-:Y:S02]  /*3310*/  UIADD3 UR36, UPT, UPT, UR28, 0x200, URZ ;  /* 0x000002001c247890 */ /* 0x000fe4000fffe0ff */
[----:B------:R-:W-:Y:S01]  /*3320*/  @UP1 ULEA UR26, UR13, UR5, 0x3 ;  /* 0x000000050d1a1291 */ /* 0x000fe2000f8e18ff */
[----:B------:R-:W-:Y:S01]  /*3330*/  LOP3.LUT R8, R8, UR27, RZ, 0x3c, !PT ;  /* 0x0000001b08087c12 */ /* 0x000fe2000f8e3cff */
[----:B------:R-:W-:Y:S02]  /*3340*/  UIADD3 UR32, UPT, UPT, UR28, 0x300, URZ ;  /* 0x000003001c207890 */ /* 0x000fe4000fffe0ff */
[----:B------:R-:W-:Y:S01]  /*3350*/  UIADD3 UR6, UPT, UPT, UR6, 0x30, URZ ;  /* 0x0000003006067890 */ /* 0x000fe2000fffe0ff */
[----:B-1----:R-:W-:Y:S01]  /*3360*/  @P0 SHF.L.U32 R0, R8, 0x1f, RZ ;  /* 0x0000001f08000819 */ /* 0x002fe200000006ff */
[----:B------:R-:W-:Y:S01]  /*3370*/  UIADD3 UR11, UPT, UPT, UR11, -0x1, URZ ;  /* 0xffffffff0b0b7890 */ /* 0x000fe2000fffe0ff */
[----:B------:R-:W-:Y:S02]  /*3380*/  UMOV UR29, 0x40004040 ;  /* 0x40004040001d7882 */ /* 0x000fe40000000000 */
[----:B------:R2:W3:Y:S01]  /*3390*/  @P0 SYNCS.PHASECHK.TRANS64.TRYWAIT P2, [UR26], R0 ;  /* 0x00000000ff0005a7 */ /* 0x0004e2000804111a */
[----:B------:R-:W-:Y:S01]  /*33a0*/  ULEA UR26, UR17, UR10, 0xa ;  /* 0x0000000a111a7291 */ /* 0x000fe2000f8e50ff */
[----:B------:R-:W-:Y:S01]  /*33b0*/  UMOV UR27, 0x40004040 ;  /* 0x40004040001b7882 */ /* 0x000fe20000000000 */
[----:B------:R-:W-:Y:S02]  /*33c0*/  UMOV UR41, 0x40004040 ;  /* 0x4000404000297882 */ /* 0x000fe40000000000 */
[----:B------:R-:W-:Y:S02]  /*33d0*/  UIADD3 UR38, UPT, UPT, UR26, 0x2, URZ ;  /* 0x000000021a267890 */ /* 0x000fe4000fffe0ff */
[----:B------:R-:W-:Y:S02]  /*33e0*/  UIADD3 UR34, UPT, UPT, UR26, 0x4, URZ ;  /* 0x000000041a227890 */ /* 0x000fe4000fffe0ff */
[----:B------:R-:W-:Y:S01]  /*33f0*/  UIADD3 UR30, UPT, UPT, UR26, 0x6, URZ ;  /* 0x000000061a1e7890 */ /* 0x000fe2000fffe0ff */
[----:B------:R2:W-:Y:S01]  /*3400*/  UTCQMMA gdesc[UR28], gdesc[UR26], tmem[UR8], tmem[UR24], idesc[UR25], UP4 ;  /* 0x00ff181a1c0075ea */ /* 0x0005e2000a000308 */
[----:B------:R-:W-:Y:S01]  /*3410*/  UPLOP3.LUT UP4, UPT, UPT, UPT, UPT, 0x80, 0x8 ;  /* 0x000000000008789c */ /* 0x000fe20003f8f070 */
[----:B------:R-:W-:Y:S01]  /*3420*/  UMOV UR39, 0x40004040 ;  /* 0x4000404000277882 */ /* 0x000fe20000000000 */
[----:B------:R-:W-:Y:S01]  /*3430*/  UMOV UR37, 0x40004040 ;  /* 0x4000404000257882 */ /* 0x000fe20000000000 */
[----:B------:R2:W-:Y:S01]  /*3440*/  UTCQMMA gdesc[UR40], gdesc[UR38], tmem[UR8], tmem[UR22], idesc[UR23], UPT ;  /* 0x00ff1626280075ea */ /* 0x0005e2000b800308 */
[----:B------:R-:W-:Y:S01]  /*3450*/  UMOV UR35, 0x40004040 ;  /* 0x4000404000237882 */ /* 0x000fe20000000000 */
[----:B------:R-:W-:Y:S01]  /*3460*/  UMOV UR33, 0x40004040 ;  /* 0x4000404000217882 */ /* 0x000fe20000000000 */
[----:B------:R-:W-:Y:S01]  /*3470*/  UMOV UR31, 0x40004040 ;  /* 0x40004040001f7882 */ /* 0x000fe20000000000 */
[----:B------:R2:W-:Y:S01]  /*3480*/  UTCQMMA gdesc[UR36], gdesc[UR34], tmem[UR8], tmem[UR20], idesc[UR21], UPT ;  /* 0x00ff1422240075ea */ /* 0x0005e2000b800308 */
[----:B------:R2:W-:Y:S01]  /*3490*/  UTCQMMA gdesc[UR32], gdesc[UR30], tmem[UR8], tmem[UR18], idesc[UR19], UPT ;  /* 0x00ff121e200075ea */ /* 0x0005e2000b800308 */
[----:B------:R2:W-:Y:S01]  /*34a0*/  UTCBAR [UR6], URZ ;  /* 0x000000ff060073e9 */ /* 0x0005e200080000ff */
[----:B------:R-:W-:Y:S01]  /*34b0*/  UMOV UR17, UR13 ;  /* 0x0000000d00117c82 */ /* 0x000fe20008000000 */
[----:B------:R-:W-:Y:S05]  /*34c0*/  BRA.U UP0, `(.L_x_60) ;  /* 0xfffffffd00507547 */ /* 0x000fea000b83ffff */
.L_x_57:
[----:B------:R-:W-:Y:S01]  /*34d0*/  UIADD3 UR14, UPT, UPT, UR14, 0x1, URZ ;  /* 0x000000010e0e7890 */ /* 0x000fe2000fffe0ff */
[C---:B------:R-:W-:Y:S01]  /*34e0*/  ISETP.NE.AND P0, PT, R10.reuse, 0x2, PT ;  /* 0x000000020a00780c */ /* 0x040fe20003f05270 */
[----:B------:R-:W-:Y:S02]  /*34f0*/  UIADD3 UR7, UPT, UPT, UR7, 0xb0, URZ ;  /* 0x000000b007077890 */ /* 0x000fe4000fffe0ff */
[----:B------:R-:W-:Y:S01]  /*3500*/  UISETP.NE.AND UP0, UPT, UR14, 0x4, UPT ;  /* 0x000000040e00788c */ /* 0x000fe2000bf05270 */
[----:B-12---:R-:W-:Y:S02]  /*3510*/  SEL R0, RZ, 0x1, P0 ;  /* 0x00000001ff007807 */ /* 0x006fe40000000000 */
[----:B------:R-:W-:Y:S01]  /*3520*/  SEL R10, R10, RZ, P0 ;  /* 0x000000ff0a0a7207 */ /* 0x000fe20000000000 */
[----:B------:R-:W-:Y:S01]  /*3530*/  USEL UR6, URZ, 0x1, UP0 ;  /* 0x00000001ff067887 */ /* 0x000fe20008000000 */
[----:B------:R-:W-:Y:S01]  /*3540*/  LOP3.LUT R9, R9, R0, RZ, 0x3c, !PT ;  /* 0x0000000009097212 */ /* 0x000fe200078e3cff */
[----:B------:R-:W-:Y:S01]  /*3550*/  USEL UR14, UR14, URZ, UP0 ;  /* 0x000000ff0e0e7287 */ /* 0x000fe20008000000 */
[----:B------:R1:W-:Y:S03]  /*3560*/  UTCBAR [UR7], URZ ;  /* 0x000000ff070073e9 */ /* 0x0003e600080000ff */
[----:B------:R-:W-:Y:S01]  /*3570*/  LOP3.LUT R11, R11, UR6, RZ, 0x3c, !PT ;  /* 0x000000060b0b7c12 */ /* 0x000fe2000f8e3cff */
[----:B------:R-:W-:Y:S07]  /*3580*/  @P1 BRA `(.L_x_61) ;  /* 0xfffffff800a01947 */ /* 0x000fee000383ffff */
[----:B------:R-:W2:Y:S01]  /*3590*/  S2UR UR4, SR_CgaCtaId ;  /* 0x00000000000479c3 */ /* 0x000ea20000008800 */
[----:B------:R-:W-:Y:S01]  /*35a0*/  ELECT P0, URZ, PT ;  /* 0x0000000000ff782f */ /* 0x000fe20003800000 */
[----:B------:R-:W-:Y:S01]  /*35b0*/  IMAD.MOV.U32 R0, RZ, RZ, 0x1 ;  /* 0x00000001ff007424 */ /* 0x000fe200078e00ff */
[----:B------:R-:W-:Y:S01]  /*35c0*/  UIADD3 UR5, UPT, UPT, UR5, 0xd0, URZ ;  /* 0x000000d005057890 */ /* 0x000fe2000fffe0ff */
[----:B------:R-:W-:Y:S01]  /*35d0*/  SHF.L.U32 R3, R11, 0x1f, RZ ;  /* 0x0000001f0b037819 */ /* 0x000fe200000006ff */
[----:B------:R-:W-:-:S03]  /*35e0*/  UMOV UR6, 0x40 ;  /* 0x0000004000067882 */ /* 0x000fc60000000000 */
[----:B------:R-:W-:Y:S01]  /*35f0*/  UVIRTCOUNT.DEALLOC.SMPOOL 0x80 ;  /* 0x000000800000784c */ /* 0x000fe20000000000 */
[----:B--2---:R-:W-:Y:S02]  /*3600*/  ULEA UR4, UR4, UR6, 0x18 ;  /* 0x0000000604047291 */ /* 0x004fe4000f8ec0ff */
[----:B------:R-:W-:-:S07]  /*3610*/  ULEA UR6, UR14, UR5, 0x3 ;  /* 0x000000050e067291 */ /* 0x000fce000f8e18ff */
[----:B------:R2:W-:Y:S02]  /*3620*/  @P0 STS.U8 [UR4+0x1c], R0 ;  /* 0x00001c00ff000988 */ /* 0x0005e40008000004 */
[----:B------:R-:W4:Y:S02]  /*3630*/  SYNCS.PHASECHK.TRANS64.TRYWAIT P0, [UR6], R3 ;  /* 0x00000003ff0075a7 */ /* 0x000f240008001106 */
[----:B--2-4-:R-:W-:Y:S05]  /*3640*/  @!P0 BRA `(.L_x_62) ;  /* 0x0000005000a88947 */ /* 0x014fea0003800000 */
.L_x_132:
[----:B-1----:R-:W-:-:S04]  /*3650*/  UIADD3 UR7, UPT, UPT, UR14, 0x1, URZ ;  /* 0x000000010e077890 */ /* 0x002fc8000fffe0ff */
[----:B------:R-:W-:-:S04]  /*3660*/  UISETP.NE.AND UP0, UPT, UR7, 0x4, UPT ;  /* 0x000000040700788c */ /* 0x000fc8000bf05270 */
[----:B------:R-:W-:Y:S02]  /*3670*/  USEL UR8, URZ, 0x1, UP0 ;  /* 0x00000001ff087887 */ /* 0x000fe40008000000 */
[----:B------:R-:W-:-:S04]  /*3680*/  USEL UR7, UR7, URZ, UP0 ;  /* 0x000000ff07077287 */ /* 0x000fc80008000000 */
[----:B------:R-:W-:Y:S01]  /*3690*/  ULEA UR6, UR7, UR5, 0x3 ;  /* 0x0000000507067291 */ /* 0x000fe2000f8e18ff */
[----:B------:R-:W-:-:S04]  /*36a0*/  LOP3.LUT R2, R11, UR8, RZ, 0x3c, !PT ;  /* 0x000000080b027c12 */ /* 0x000fc8000f8e3cff */
[----:B--2---:R-:W-:-:S04]  /*36b0*/  SHF.L.U32 R3, R2, 0x1f, RZ ;  /* 0x0000001f02037819 */ /* 0x004fc800000006ff */
[----:B------:R-:W1:Y:S02]  /*36c0*/  SYNCS.PHASECHK.TRANS64.TRYWAIT P0, [UR6], R3 ;  /* 0x00000003ff0075a7 */ /* 0x000e640008001106 */
[----:B-1----:R-:W-:Y:S05]  /*36d0*/  @!P0 BRA `(.L_x_63) ;  /* 0x00000050009c8947 */ /* 0x002fea0003800000 */
.L_x_134:
        /* <DEDUP_REMOVED lines=9> */
.L_x_136:
[----:B------:R-:W-:-:S04]  /*3770*/  UIADD3 UR7, UPT, UPT, UR7, 0x1, URZ ;  /* 0x0000000107077890 */ /* 0x000fc8000fffe0ff */
[----:B------:R-:W-:-:S04]  /*3780*/  UISETP.NE.AND UP0, UPT, UR7, 0x4, UPT ;  /* 0x000000040700788c */ /* 0x000fc8000bf05270 */
[----:B------:R-:W-:Y:S02]  /*3790*/  USEL UR6, URZ, 0x1, UP0 ;  /* 0x00000001ff067887 */ /* 0x000fe40008000000 */
[----:B------:R-:W-:-:S04]  /*37a0*/  USEL UR7, UR7, URZ, UP0 ;  /* 0x000000ff07077287 */ /* 0x000fc80008000000 */
[----:B------:R-:W-:Y:S01]  /*37b0*/  ULEA UR7, UR7, UR5, 0x3 ;  /* 0x0000000507077291 */ /* 0x000fe2000f8e18ff */
[----:B-1----:R-:W-:-:S04]  /*37c0*/  LOP3.LUT R3, R2, UR6, RZ, 0x3c, !PT ;  /* 0x0000000602037c12 */ /* 0x002fc8000f8e3cff */
[----:B------:R-:W-:-:S04]  /*37d0*/  SHF.L.U32 R3, R3, 0x1f, RZ ;  /* 0x0000001f03037819 */ /* 0x000fc800000006ff */
[----:B------:R-:W1:Y:S02]  /*37e0*/  SYNCS.PHASECHK.TRANS64.TRYWAIT P0, [UR7], R3 ;  /* 0x00000003ff0075a7 */ /* 0x000e640008001107 */
[----:B-1----:R-:W-:Y:S05]  /*37f0*/  @!P0 BRA `(.L_x_65) ;  /* 0x0000005000848947 */ /* 0x002fea0003800000 */
.L_x_138:
[----:B------:R-:W-:Y:S01]  /*3800*/  NOP ;  /* 0x0000000000007918 */ /* 0x000fe20000000000 */
[----:B-1----:R-:W1:Y:S01]  /*3810*/  LDS R0, [UR4+0x14] ;  /* 0x00001404ff007984 */ /* 0x002e620008000800 */
[----:B------:R-:W-:Y:S01]  /*3820*/  ULOP3.LUT UR6, UR16, 0xffff, URZ, 0xc0, !UPT ;  /* 0x0000ffff10067892 */ /* 0x000fe2000f8ec0ff */
[----:B------:R-:W-:Y:S01]  /*3830*/  UMOV UR8, 0xffff ;  /* 0x0000ffff00087882 */ /* 0x000fe20000000000 */
[----:B------:R-:W-:Y:S02]  /*3840*/  UMOV UR5, 0x1 ;  /* 0x0000000100057882 */ /* 0x000fe40000000000 */
[----:B------:R-:W-:-:S04]  /*3850*/  USHF.R.U32.HI UR6, URZ, 0x5, UR6 ;  /* 0x00000005ff067899 */ /* 0x000fc80008011606 */
[----:B------:R-:W-:Y:S02]  /*3860*/  USHF.L.U32 UR8, UR8, UR6, URZ ;  /* 0x0000000608087299 */ /* 0x000fe400080006ff */
[----:B------:R-:W-:-:S04]  /*3870*/  USHF.L.U32 UR5, UR5, UR6, URZ ;  /* 0x0000000605057299 */ /* 0x000fc800080006ff */
[----:B-1----:R-:W-:-:S04]  /*3880*/  LOP3.LUT R0, R0, UR8, RZ, 0xc0, !PT ;  /* 0x0000000800007c12 */ /* 0x002fc8000f8ec0ff */
[----:B------:R-:W-:-:S13]  /*3890*/  ISETP.NE.AND P0, PT, R0, UR8, PT ;  /* 0x0000000800007c0c */ /* 0x000fda000bf05270 */
[----:B------:R-:W-:Y:S05]  /*38a0*/  @P0 BRA `(.L_x_66) ;  /* 0x0000000000580947 */ /* 0x000fea0003800000 */
[----:B------:R-:W1:Y:S02]  /*38b0*/  LDS R0, [UR4+0x18] ;  /* 0x00001804ff007984 */ /* 0x000e640008000800 */
[----:B-1----:R-:W-:-:S04]  /*38c0*/  LOP3.LUT R0, R0, UR5, RZ, 0xc0, !PT ;  /* 0x0000000500007c12 */ /* 0x002fc8000f8ec0ff */
[----:B------:R-:W-:-:S13]  /*38d0*/  ISETP.NE.AND P0, PT, R0, UR5, PT ;  /* 0x0000000500007c0c */ /* 0x000fda000bf05270 */
[----:B------:R-:W-:Y:S05]  /*38e0*/  @P0 BRA `(.L_x_67) ;  /* 0x00000000003c0947 */ /* 0x000fea0003800000 */
[----:B------:R-:W1:Y:S01]  /*38f0*/  S2R R2, SR_LANEID ;  /* 0x0000000000027919 */ /* 0x000e620000000000 */
[----:B------:R-:W-:Y:S01]  /*3900*/  ULOP3.LUT UR8, URZ, UR8, URZ, 0x33, !UPT ;  /* 0x00000008ff087292 */ /* 0x000fe2000f8e33ff */
[----:B------:R-:W-:Y:S01]  /*3910*/  LOP3.LUT R4, RZ, UR5, RZ, 0x33, !PT ;  /* 0x00000005ff047c12 */ /* 0x000fe2000f8e33ff */
[----:B------:R-:W-:Y:S02]  /*3920*/  VOTEU.ANY UR7, UPT, PT ;  /* 0x0000000000077886 */ /* 0x000fe400038e0100 */
[----:B------:R-:W-:Y:S01]  /*3930*/  UFLO.U32 UR7, UR7 ;  /* 0x00000007000772bd */ /* 0x000fe200080e0000 */
[----:B------:R-:W2:Y:S01]  /*3940*/  REDUX UR5, R4 ;  /* 0x00000000040573c4 */ /* 0x000ea20000000000 */
[----:B------:R-:W-:-:S06]  /*3950*/  IMAD.U32 R0, RZ, RZ, UR8 ;  /* 0x00000008ff007e24 */ /* 0x000fcc000f8e00ff */
[----:B------:R4:W-:Y:S01]  /*3960*/  UTCATOMSWS.AND URZ, UR8 ;  /* 0x0000000800ff79e3 */ /* 0x0009e20008000000 */
[----:B------:R-:W3:Y:S01]  /*3970*/  REDUX UR6, R0 ;  /* 0x00000000000673c4 */ /* 0x000ee20000000000 */
[----:B-1----:R-:W-:Y:S01]  /*3980*/  ISETP.EQ.U32.AND P0, PT, R2, UR7, PT ;  /* 0x0000000702007c0c */ /* 0x002fe2000bf02070 */
[----:B--2---:R-:W-:Y:S01]  /*3990*/  IMAD.U32 R2, RZ, RZ, UR5 ;  /* 0x00000005ff027e24 */ /* 0x004fe2000f8e00ff */
[----:B---3--:R-:W-:-:S11]  /*39a0*/  MOV R3, UR6 ;  /* 0x0000000600037c02 */ /* 0x008fd60008000f00 */
[----:B------:R4:W-:Y:S04]  /*39b0*/  @P0 ATOMS.AND RZ, [UR4+0x14], R3 ;  /* 0x00001403ffff098c */ /* 0x0009e8000a800004 */
[----:B------:R4:W-:Y:S01]  /*39c0*/  @P0 ATOMS.AND RZ, [UR4+0x18], R2 ;  /* 0x00001802ffff098c */ /* 0x0009e2000a800004 */
[----:B------:R-:W-:Y:S05]  /*39d0*/  BRA `(.L_x_68) ;  /* 0x0000000000147947 */ /* 0x000fea0003800000 */
.L_x_67:
[----:B------:R-:W-:Y:S02]  /*39e0*/  MOV R2, 0x3a00 ;  /* 0x00003a0000027802 */ /* 0x000fe40000000f00 */
[----:B---3-5:R-:W-:Y:S05]  /*39f0*/  CALL.REL.NOINC `($__internal_0_$__cuda_sm10x_tcgen05_guardrail_trap_col_being_dealloced_not_returned_by_alloc) ;  /* 0x0000005000e07944 */ /* 0x028fea0003c00000 */
[----:B------:R-:W-:Y:S05]  /*3a00*/  BRA `(.L_x_68) ;  /* 0x0000000000087947 */ /* 0x000fea0003800000 */
.L_x_66:
[----:B------:R-:W-:Y:S02]  /*3a10*/  MOV R2, 0x3a30 ;  /* 0x00003a3000027802 */ /* 0x000fe40000000f00 */
[----:B---3-5:R-:W-:Y:S05]  /*3a20*/  CALL.REL.NOINC `($__internal_2_$__cuda_sm10x_tcgen05_guardrail_trap_unallocated_columns_being_dealloced) ;  /* 0x0000005000ec7944 */ /* 0x028fea0003c00000 */
.L_x_68:
[----:B------:R-:W-:Y:S01]  /*3a30*/  NOP ;  /* 0x0000000000007918 */ /* 0x000fe20000000000 */
[----:B----4-:R-:W-:Y:S05]  /*3a40*/  EXIT ;  /* 0x000000000000794d */ /* 0x010fea0003800000 */
.L_x_50:
[----:B------:R-:W-:-:S09]  /*3a50*/  UISETP.NE.OR UP2, UPT, UR8, 0x3, !UP2 ;  /* 0x000000030800788c */ /* 0x000fd2000d745670 */
[----:B------:R-:W-:Y:S05]  /*3a60*/  BRA.U UP2, `(.L_x_69) ;  /* 0x0000000d02407547 */ /* 0x000fea000b800000 */
[----:B------:R-:W1:Y:S01]  /*3a70*/  LDC R0, c[0x0][0xb30] ;  /* 0x0002cc00ff007b82 */ /* 0x000e620000000800 */
[----:B------:R-:W2:Y:S01]  /*3a80*/  LDCU.64 UR8, c[0x0][0x888] ;  /* 0x00011100ff0877ac */ /* 0x000ea20008000a00 */
[----:B------:R-:W-:Y:S02]  /*3a90*/  HFMA2 R29, -RZ, RZ, 0, 0 ;  /* 0x00000000ff1d7431 */ /* 0x000fe400000001ff */
[----:B------:R-:W-:Y:S01]  /*3aa0*/  IMAD.MOV.U32 R31, RZ, RZ, 0x1 ;  /* 0x00000001ff1f7424 */ /* 0x000fe200078e00ff */
[----:B------:R-:W-:Y:S01]  /*3ab0*/  MOV R23, 0x2000 ;  /* 0x0000200000177802 */ /* 0x000fe20000000f00 */
[----:B------:R-:W4:Y:S01]  /*3ac0*/  LDCU.64 UR4, c[0x0][0x890] ;  /* 0x00011200ff0477ac */ /* 0x000f220008000a00 */
[----:B------:R-:W-:Y:S01]  /*3ad0*/  IMAD.MOV.U32 R30, RZ, RZ, RZ ;  /* 0x000000ffff1e7224 */ /* 0x000fe200078e00ff */
[----:B------:R-:W3:Y:S01]  /*3ae0*/  LDC R19, c[0x0][0x370] ;  /* 0x0000dc00ff137b82 */ /* 0x000ee20000000800 */
[----:B------:R-:W-:Y:S01]  /*3af0*/  UMOV UR7, 0x400 ;  /* 0x0000040000077882 */ /* 0x000fe20000000000 */
[----:B------:R-:W-:-:S02]  /*3b00*/  UPLOP3.LUT UP1, UPT, UPT, UPT, UPT, 0x40, 0x4 ;  /* 0x000000000004789c */ /* 0x000fc40003f2e870 */
[----:B------:R-:W-:-:S04]  /*3b10*/  ULEA UR7, UR37, UR7, 0x18 ;  /* 0x0000000725077291 */ /* 0x000fc8000f8ec0ff */
[----:B------:R-:W3:Y:S01]  /*3b20*/  LDC R2, c[0x0][0xb0c] ;  /* 0x0002c300ff027b82 */ /* 0x000ee20000000800 */
[----:B------:R-:W-:Y:S02]  /*3b30*/  UIADD3 UR13, UPT, UPT, UR7, 0x68, URZ ;  /* 0x00000068070d7890 */ /* 0x000fe4000fffe0ff */
[----:B--2---:R-:W-:Y:S02]  /*3b40*/  UISETP.NE.U32.AND UP2, UPT, UR8, URZ, UPT ;  /* 0x000000ff0800728c */ /* 0x004fe4000bf45070 */
[----:B------:R-:W-:Y:S02]  /*3b50*/  UIADD3 UR17, UPT, UPT, UR7, 0x60, URZ ;  /* 0x0000006007117890 */ /* 0x000fe4000fffe0ff */
[----:B----4-:R-:W-:Y:S01]  /*3b60*/  UISETP.NE.U32.AND UP3, UPT, UR4, URZ, UPT ;  /* 0x000000ff0400728c */ /* 0x010fe2000bf65070 */
[----:B------:R-:W2:Y:S01]  /*3b70*/  LDC R18, c[0x0][0xb20] ;  /* 0x0002c800ff127b82 */ /* 0x000ea20000000800 */
[----:B-1----:R-:W-:Y:S01]  /*3b80*/  ISETP.NE.AND P1, PT, R0, 0x1, PT ;  /* 0x000000010000780c */ /* 0x002fe20003f25270 */
[----:B------:R-:W-:-:S02]  /*3b90*/  UISETP.NE.AND.EX UP2, UPT, UR9, URZ, UPT, UP2 ;  /* 0x000000ff0900728c */ /* 0x000fc4000bf45320 */
[----:B------:R-:W-:Y:S02]  /*3ba0*/  UPRMT UR13, UR37, 0x654, UR13 ;  /* 0x00000654250d7896 */ /* 0x000fe4000800000d */
[----:B------:R-:W-:Y:S02]  /*3bb0*/  UISETP.NE.AND.EX UP3, UPT, UR5, URZ, UPT, UP3 ;  /* 0x000000ff0500728c */ /* 0x000fe4000bf65330 */
[----:B------:R-:W1:Y:S08]  /*3bc0*/  LDC.64 R32, c[0x0][0x348] ;  /* 0x0000d200ff207b82 */ /* 0x000e700000000a00 */
[----:B------:R-:W4:Y:S08]  /*3bd0*/  LDC.64 R16, c[0x0][0xb10] ;  /* 0x0002c400ff107b82 */ /* 0x000f300000000a00 */
[----:B------:R-:W1:Y:S08]  /*3be0*/  LDC.64 R6, c[0x0][0xb18] ;  /* 0x0002c600ff067b82 */ /* 0x000e700000000a00 */
[----:B------:R-:W1:Y:S08]  /*3bf0*/  LDC.64 R4, c[0x0][0xb28] ;  /* 0x0002ca00ff047b82 */ /* 0x000e700000000a00 */
[----:B--23--:R-:W1:Y:S02]  /*3c00*/  LDC R22, c[0x0][0x374] ;  /* 0x0000dd00ff167b82 */ /* 0x00ce640000000800 */
.L_x_78:
[C---:B------:R-:W-:Y:S02]  /*3c10*/  LEA R0, R30.reuse, UR7, 0x3 ;  /* 0x000000071e007c11 */ /* 0x040fe4000f8e18ff */
[----:B------:R-:W-:Y:S02]  /*3c20*/  SHF.L.U32 R3, R29, 0x1f, RZ ;  /* 0x0000001f1d037819 */ /* 0x000fe400000006ff */
[----:B------:R-:W-:Y:S02]  /*3c30*/  LEA R24, R30, UR7, 0x4 ;  /* 0x000000071e187c11 */ /* 0x000fe4000f8e20ff */
[----:B--2---:R-:W2:Y:S02]  /*3c40*/  SYNCS.PHASECHK.TRANS64.TRYWAIT P0, [R0+URZ+0x90], R3 ;  /* 0x00009003000075a7 */ /* 0x004ea400080011ff */
[----:B--2---:R-:W-:Y:S05]  /*3c50*/  @!P0 BRA `(.L_x_70) ;  /* 0x0000004c00848947 */ /* 0x004fea0003800000 */
.L_x_139:
[----:B------:R-:W-:Y:S01]  /*3c60*/  ISETP.GE.AND P0, PT, R72, 0x1, PT ;  /* 0x000000014800780c */ /* 0x000fe20003f06270 */
[----:B------:R-:W3:Y:S01]  /*3c70*/  LDS.128 R24, [R24+0x120] ;  /* 0x0001200018187984 */ /* 0x000ee20000000c00 */
[----:B--2---:R-:W-:Y:S01]  /*3c80*/  VIADD R0, R0, 0xa0 ;  /* 0x000000a000007836 */ /* 0x004fe20000000000 */
[----:B------:R-:W-:Y:S01]  /*3c90*/  @!PT LDS RZ, [RZ] ;  /* 0x00000000fffff984 */ /* 0x000fe20000000800 */
[----:B------:R-:W-:Y:S01]  /*3ca0*/  @!PT LDS RZ, [RZ] ;  /* 0x00000000fffff984 */ /* 0x000fe20000000800 */
[----:B------:R-:W-:Y:S01]  /*3cb0*/  @!PT LDS RZ, [RZ] ;  /* 0x00000000fffff984 */ /* 0x000fe20000000800 */
[----:B------:R-:W-:Y:S01]  /*3cc0*/  @!PT LDS RZ, [RZ] ;  /* 0x00000000fffff984 */ /* 0x000fe20000000800 */
[----:B------:R2:W-:Y:S06]  /*3cd0*/  MEMBAR.ALL.CTA ;  /* 0x0000000000007992 */ /* 0x0005ec0000008000 */
[----:B--2---:R-:W2:Y:S01]  /*3ce0*/  FENCE.VIEW.ASYNC.S ;  /* 0x00000000000073c6 */ /* 0x004ea20000000000 */
[----:B------:R-:W-:Y:S04]  /*3cf0*/  PRMT R0, RZ, 0x654, R0 ;  /* 0x00000654ff007816 */ /* 0x000fe80000000000 */
[----:B--2---:R2:W-:Y:S01]  /*3d00*/  SYNCS.ARRIVE.TRANS64.RED.A1T0 RZ, [R0+URZ], RZ ;  /* 0x000000ff00ff79a7 */ /* 0x0045e200081004ff */
[----:B---3--:R-:W-:Y:S11]  /*3d10*/  LOP3.LUT P3, RZ, R26, 0x1, RZ, 0xc0, !PT ;  /* 0x000000011aff7812 */ /* 0x008ff6000786c0ff */
[----:B------:R-:W-:Y:S02]  /*3d20*/  @!UPT UIADD3 URZ, UPT, UPT, URZ, URZ, URZ ;  /* 0x000000fffffff290 */ /* 0x000fe4000fffe0ff */
[----:B------:R-:W-:Y:S02]  /*3d30*/  @P3 MOV R13, R24 ;  /* 0x00000018000d3202 */ /* 0x000fe40000000f00 */
[----:B------:R-:W-:Y:S01]  /*3d40*/  @P3 LOP3.LUT R8, R25, 0xffff, RZ, 0xc0, !PT ;  /* 0x0000ffff19083812 */ /* 0x000fe200078ec0ff */
[----:B--2---:R-:W-:Y:S06]  /*3d50*/  @!P0 BRA `(.L_x_71) ;  /* 0x0000000000a48947 */ /* 0x004fec0003800000 */
[----:B-1----:R-:W-:Y:S01]  /*3d60*/  IMAD.HI.U32 R35, R22, R7, RZ ;  /* 0x0000000716237227 */ /* 0x002fe200078e00ff */
[----:B------:R-:W-:Y:S02]  /*3d70*/  ISETP.NE.AND P0, PT, R6, 0x1, PT ;  /* 0x000000010600780c */ /* 0x000fe40003f05270 */
[----:B------:R-:W-:Y:S01]  /*3d80*/  ISETP.NE.AND P2, PT, R72, 0x1, PT ;  /* 0x000000014800780c */ /* 0x000fe20003f45270 */
[----:B----4-:R-:W-:Y:S01]  /*3d90*/  IMAD.HI.U32 R34, R19, R16, RZ ;  /* 0x0000001013227227 */ /* 0x010fe200078e00ff */
[----:B------:R-:W-:Y:S02]  /*3da0*/  SHF.R.U32.HI R35, RZ, R18, R35 ;  /* 0x00000012ff237219 */ /* 0x000fe40000011623 */
[----:B------:R-:W-:Y:S01]  /*3db0*/  ISETP.NE.AND P4, PT, R2, 0x1, PT ;  /* 0x000000010200780c */ /* 0x000fe20003f85270 */
[----:B------:R-:W-:Y:S01]  /*3dc0*/  IMAD.HI.U32 R36, R13, R16, RZ ;  /* 0x000000100d247227 */ /* 0x000fe200078e00ff */
[----:B------:R-:W-:Y:S02]  /*3dd0*/  SHF.R.U32.HI R34, RZ, R17, R34 ;  /* 0x00000011ff227219 */ /* 0x000fe40000011622 */
[----:B------:R-:W-:Y:S01]  /*3de0*/  SEL R3, R22, R35, !P0 ;  /* 0x0000002316037207 */ /* 0x000fe20004000000 */
[C---:B------:R-:W-:Y:S01]  /*3df0*/  IMAD.HI.U32 R35, R8.reuse, R7, RZ ;  /* 0x0000000708237227 */ /* 0x040fe200078e00ff */
[----:B------:R-:W-:Y:S02]  /*3e00*/  SEL R11, R19, R34, !P4 ;  /* 0x00000022130b7207 */ /* 0x000fe40006000000 */
[----:B------:R-:W-:Y:S01]  /*3e10*/  SHF.R.U32.HI R36, RZ, R17, R36 ;  /* 0x00000011ff247219 */ /* 0x000fe20000011624 */
[----:B------:R-:W-:Y:S01]  /*3e20*/  IMAD.HI.U32 R38, R3, R4, RZ ;  /* 0x0000000403267227 */ /* 0x000fe200078e00ff */
[----:B------:R-:W-:Y:S03]  /*3e30*/  SHF.R.U32.HI R35, RZ, R18, R35 ;  /* 0x00000012ff237219 */ /* 0x000fe60000011623 */
[----:B------:R-:W-:Y:S01]  /*3e40*/  IMAD.HI.U32 R34, R11, R4, RZ ;  /* 0x000000040b227227 */ /* 0x000fe200078e00ff */
[----:B------:R-:W-:Y:S02]  /*3e50*/  @P2 SHF.R.U32.HI R3, RZ, R5, R38 ;  /* 0x00000005ff032219 */ /* 0x000fe40000011626 */
[----:B------:R-:W-:Y:S02]  /*3e60*/  SEL R9, R8, R35, !P0 ;  /* 0x0000002308097207 */ /* 0x000fe40004000000 */
[----:B------:R-:W-:Y:S01]  /*3e70*/  @P2 SHF.R.U32.HI R11, RZ, R5, R34 ;  /* 0x00000005ff0b2219 */ /* 0x000fe20000011622 */
[C---:B------:R-:W-:Y:S01]  /*3e80*/  IMAD R10, R72.reuse, R3, RZ ;  /* 0x00000003480a7224 */ /* 0x040fe200078e02ff */
[----:B------:R-:W-:Y:S01]  /*3e90*/  SEL R3, R13, R36, !P4 ;  /* 0x000000240d037207 */ /* 0x000fe20006000000 */
[C---:B------:R-:W-:Y:S03]  /*3ea0*/  IMAD.HI.U32 R14, R9.reuse, R4, RZ ;  /* 0x00000004090e7227 */ /* 0x040fe600078e00ff */
[----:B------:R-:W-:Y:S01]  /*3eb0*/  ISETP.GE.AND P0, PT, R9, R10, PT ;  /* 0x0000000a0900720c */ /* 0x000fe20003f06270 */
[C---:B------:R-:W-:Y:S01]  /*3ec0*/  IMAD R12, R72.reuse, R11, RZ ;  /* 0x0000000b480c7224 */ /* 0x040fe200078e02ff */
[-C--:B------:R-:W-:Y:S04]  /*3ed0*/  SHF.R.U32.HI R14, RZ, R5.reuse, R14 ;  /* 0x00000005ff0e7219 */ /* 0x080fe8000001160e */
[----:B------:R-:W-:Y:S02]  /*3ee0*/  ISETP.GE.OR P0, PT, R3, R12, P0 ;  /* 0x0000000c0300720c */ /* 0x000fe40000706670 */
[----:B------:R-:W-:Y:S05]  /*3ef0*/  SEL R15, R9, R14, !P2 ;  /* 0x0000000e090f7207 */ /* 0x000fea0005000000 */
[----:B------:R-:W-:Y:S04]  /*3f00*/  IMAD.MOV R14, RZ, RZ, -R15 ;  /* 0x000000ffff0e7224 */ /* 0x000fe800078e0a0f */
[----:B------:R-:W-:Y:S02]  /*3f10*/  IMAD R14, R72, R14, R9 ;  /* 0x0000000e480e7224 */ /* 0x000fe400078e0209 */
[C---:B------:R-:W-:Y:S05]  /*3f20*/  @!P0 IMAD.HI.U32 R10, R3.reuse, R4, RZ ;  /* 0x00000004030a8227 */ /* 0x040fea00078e00ff */
[----:B------:R-:W-:Y:S04]  /*3f30*/  @!P0 SHF.R.U32.HI R10, RZ, R5, R10 ;  /* 0x00000005ff0a8219 */ /* 0x000fe8000001160a */
[----:B------:R-:W-:Y:S01]  /*3f40*/  @!P0 SEL R0, R3, R10, !P2 ;  /* 0x0000000a03008207 */ /* 0x000fe20005000000 */
[----:B------:R-:W-:Y:S03]  /*3f50*/  IMAD.MOV R10, RZ, RZ, -R3 ;  /* 0x000000ffff0a7224 */ /* 0x000fe600078e0a03 */
[----:B------:R-:W-:Y:S01]  /*3f60*/  @!P0 IADD3 R15, PT, PT, R15, -R0, RZ ;  /* 0x800000000f0f8210 */ /* 0x000fe20007ffe0ff */
[----:B------:R-:W-:Y:S01]  /*3f70*/  @!P0 IMAD R0, R11, R14, R0 ;  /* 0x0000000e0b008224 */ /* 0x000fe200078e0200 */
[----:B------:R-:W-:Y:S01]  /*3f80*/  IADD3 R11, PT, PT, -R9, RZ, RZ ;  /* 0x000000ff090b7210 */ /* 0x000fe20007ffe1ff */
[----:B------:R-:W-:Y:S02]  /*3f90*/  IMAD R13, R2, R10, R13 ;  /* 0x0000000a020d7224 */ /* 0x000fe400078e020d */
[----:B------:R-:W-:Y:S02]  /*3fa0*/  @!P0 IMAD R9, R15, R72, R3 ;  /* 0x000000480f098224 */ /* 0x000fe400078e0203 */
[----:B------:R-:W-:Y:S02]  /*3fb0*/  @!P0 IMAD.MOV.U32 R3, RZ, RZ, R0 ;  /* 0x000000ffff038224 */ /* 0x000fe400078e0000 */
[----:B------:R-:W-:Y:S02]  /*3fc0*/  IMAD R8, R6, R11, R8 ;  /* 0x0000000b06087224 */ /* 0x000fe400078e0208 */
[----:B------:R-:W-:Y:S02]  /*3fd0*/  IMAD R13, R3, R2, R13 ;  /* 0x00000002030d7224 */ /* 0x000fe400078e020d */
[----:B------:R-:W-:Y:S02]  /*3fe0*/  IMAD R8, R9, R6, R8 ;  /* 0x0000000609087224 */ /* 0x000fe400078e0208 */
.L_x_71:
[----:B------:R-:W-:Y:S05]  /*3ff0*/  BRA.U UP1, `(.L_x_72) ;  /* 0x0000000101107547 */ /* 0x000fea000b800000 */
[----:B------:R-:W-:Y:S04]  /*4000*/  MOV R0, UR6 ;  /* 0x0000000600007c02 */ /* 0x000fe80008000f00 */
[----:B------:R-:W-:Y:S04]  /*4010*/  SHF.L.U32 R3, R0, 0x1f, RZ ;  /* 0x0000001f00037819 */ /* 0x000fe800000006ff */
[----:B------:R-:W2:Y:S02]  /*4020*/  SYNCS.PHASECHK.TRANS64.TRYWAIT P0, [UR7+0x88], R3 ;  /* 0x00008803ff0075a7 */ /* 0x000ea40008001107 */
[----:B--2---:R-:W-:Y:S05]  /*4030*/  @!P0 BRA `(.L_x_73) ;  /* 0x0000004800a08947 */ /* 0x004fea0003800000 */
.L_x_72:
[----:B------:R-:W-:Y:S02]  /*4040*/  R2UR UR19, R21 ;  /* 0x00000000151372ca */ /* 0x000fe400000e0000 */
[----:B------:R-:W-:Y:S02]  /*4050*/  R2UR UR18, R20 ;  /* 0x00000000141272ca */ /* 0x000fe400000e0000 */
[----:B------:R-:W-:Y:S02]  /*4060*/  ISETP.NE.U32.AND P2, PT, RZ, UR4, PT ;  /* 0x00000004ff007c0c */ /* 0x000fe4000bf45070 */
[----:B------:R-:W-:Y:S02]  /*4070*/  SHF.L.U32 R12, R31, 0x1f, RZ ;  /* 0x0000001f1f0c7819 */ /* 0x000fe400000006ff */
[----:B------:R-:W-:Y:S05]  /*4080*/  ISETP.NE.AND.EX P2, PT, RZ, UR5, PT, P2 ;  /* 0x00000005ff007c0c */ /* 0x000fea000bf45320 */
[----:B------:R-:W-:Y:S02]  /*4090*/  USHF.L.U32 UR19, UR19, 0x7, URZ ;  /* 0x0000000713137899 */ /* 0x000fe400080006ff */
[----:B------:R-:W-:Y:S01]  /*40a0*/  USHF.L.U32 UR18, UR18, 0x7, URZ ;  /* 0x0000000712127899 */ /* 0x000fe200080006ff */
[----:B------:R-:W-:Y:S11]  /*40b0*/  BRA.U !UP3, `(.L_x_74) ;  /* 0x000000010b347547 */ /* 0x000ff6000b800000 */
[----:B------:R-:W-:Y:S01]  /*40c0*/  UPLOP3.LUT UP0, UPT, UPT, UPT, UP2, 0x80, 0x8 ;  /* 0x000000000008789c */ /* 0x000fe20003f0f020 */
[----:B--2---:R-:W-:Y:S02]  /*40d0*/  HFMA2 R0, -RZ, RZ, 0, 5.9604644775390625e-08 ;  /* 0x00000001ff007431 */ /* 0x004fe400000001ff */
[----:B------:R-:W-:Y:S03]  /*40e0*/  IMAD.MOV.U32 R171, RZ, RZ, 0x1 ;  /* 0x00000001ffab7424 */ /* 0x000fe600078e00ff */
[----:B------:R-:W-:Y:S05]  /*40f0*/  PLOP3.LUT P0, PT, PT, PT, UP0, 0x80, 0x8 ;  /* 0x000000000008781c */ /* 0x000fea0003f0f008 */
[----:B------:R-:W2:Y:S01]  /*4100*/  @UP0 LDCU.64 UR10, c[0x0][0x888] ;  /* 0x00011100ff0a07ac */ /* 0x000ea20008000a00 */
[----:B------:R-:W-:Y:S07]  /*4110*/  @UP0 UIMAD UR8, UR36, UR4, URZ ;  /* 0x00000004240802a4 */ /* 0x000fee000f8e02ff */
[----:B------:R-:W-:Y:S01]  /*4120*/  @!P0 PRMT R171, R0, 0x7610, R171 ;  /* 0x0000761000ab8816 */ /* 0x000fe200000000ab */
[----:B--2---:R-:W-:Y:S03]  /*4130*/  @UP0 UIMAD.WIDE UR10, UR8, 0x4, UR10 ;  /* 0x00000004080a08a5 */ /* 0x004fe6000f8e020a */
[----:B------:R-:W2:Y:S03]  /*4140*/  @!UP0 LDCU UR8, c[0x0][0x880] ;  /* 0x00011000ff0887ac */ /* 0x000ea60008000800 */
[----:B------:R-:W-:Y:S01]  /*4150*/  IMAD.U32 R10, RZ, RZ, UR10 ;  /* 0x0000000aff0a7e24 */ /* 0x000fe2000f8e00ff */
[----:B------:R-:W-:Y:S05]  /*4160*/  MOV R11, UR11 ;  /* 0x0000000b000b7c02 */ /* 0x000fea0008000f00 */
[----:B-----5:R3:W5:Y:S02]  /*4170*/  @P0 LDG.E R81, desc[UR46][R10.64] ;  /* 0x0000002e0a510981 */ /* 0x020764000c1e1900 */
[----:B--23--:R-:W-:Y:S07]  /*4180*/  @!P0 IMAD.U32 R81, RZ, RZ, UR8 ;  /* 0x00000008ff518e24 */ /* 0x00cfee000f8e00ff */
.L_x_74:
[----:B-----5:R-:W-:Y:S01]  /*4190*/  @!P2 FSETP.EQ.AND P0, PT, R81, RZ, PT ;  /* 0x000000ff5100a20b */ /* 0x020fe20003f02000 */
[----:B------:R-:W-:Y:S01]  /*41a0*/  @!UPT UIADD3 URZ, UPT, UPT, URZ, URZ, URZ ;  /* 0x000000fffffff290 */ /* 0x000fe2000fffe0ff */
[----:B------:R-:W-:Y:S11]  /*41b0*/  @!P2 BRA `(.L_x_75) ;  /* 0x000000000014a947 */ /* 0x000ff60003800000 */
[----:B------:R-:W-:Y:S02]  /*41c0*/  LOP3.LUT P2, RZ, R171, 0xff, RZ, 0xc0, !PT ;  /* 0x000000ffabff7812 */ /* 0x000fe4000784c0ff */
[----:B------:R-:W-:Y:S04]  /*41d0*/  PLOP3.LUT P0, PT, PT, PT, UP0, 0x80, 0x8 ;  /* 0x000000000008781c */ /* 0x000fe80003f0f008 */
[----:B------:R-:W-:Y:S07]  /*41e0*/  PLOP3.LUT P0, PT, P0, PT, PT, 0x8, 0x80 ;  /* 0x000000000080781c */ /* 0x000fee000070e170 */
[----:B------:R-:W-:Y:S11]  /*41f0*/  @P2 FSETP.EQ.AND P0, PT, R81, RZ, PT ;  /* 0x000000ff5100220b */ /* 0x000ff60003f02000 */
[----:B------:R-:W-:Y:S02]  /*4200*/  @!UPT UIADD3 URZ, UPT, UPT, URZ, URZ, URZ ;  /* 0x000000fffffff290 */ /* 0x000fe4000fffe0ff */
.L_x_75:
[----:B------:R-:W3:Y:S01]  /*4210*/  SYNCS.PHASECHK.TRANS64.TRYWAIT P2, [UR7+0x70], R12 ;  /* 0x0000700cff0075a7 */ /* 0x000ee20008041107 */
[----:B------:R-:W-:Y:S04]  /*4220*/  ELECT P4, URZ, PT ;  /* 0x0000000000ff782f */ /* 0x000fe80003880000 */
[----:B------:R-:W-:Y:S11]  /*4230*/  PLOP3.LUT P4, PT, P0, P4, PT, 0xf2, 0x2f ;  /* 0x00000000002f781c */ /* 0x000ff60000789e72 */
[----:B------:R-:W-:Y:S02]  /*4240*/  @!UPT UIADD3 URZ, UPT, UPT, URZ, URZ, URZ ;  /* 0x000000fffffff290 */ /* 0x000fe4000fffe0ff */
[----:B-1----:R-:W-:Y:S05]  /*4250*/  @!P4 IADD3 R21, P0, PT, R32, 0x580, RZ ;  /* 0x000005802015c810 */ /* 0x002fea0007f1e0ff */
[----:B------:R-:W-:Y:S01]  /*4260*/  @!P4 IMAD.X R20, RZ, RZ, R33, P0 ;  /* 0x000000ffff14c224 */ /* 0x000fe200000e0621 */
[----:B---3--:R-:W-:Y:S07]  /*4270*/  @!P2 BRA `(.L_x_76) ;  /* 0x000000480028a947 */ /* 0x008fee0003800000 */
.L_x_142:
[----:B------:R-:W3:Y:S01]  /*4280*/  LDC.64 R14, c[0x0][0xb10] ;  /* 0x0002c400ff0e7b82 */ /* 0x000ee20000000a00 */
[----:B------:R-:W-:Y:S01]  /*4290*/  @!P4 R2UR UR8, R20 ;  /* 0x000000001408c2ca */ /* 0x000fe200000e0000 */
[----:B------:R-:W-:Y:S01]  /*42a0*/  VOTEU.ALL UP1, P4 ;  /* 0x0000000000ff7886 */ /* 0x000fe20002020000 */
[----:B------:R-:W-:Y:S01]  /*42b0*/  @!P4 R2UR UR9, R21 ;  /* 0x000000001509c2ca */ /* 0x000fe200000e0000 */
[----:B------:R-:W-:Y:S01]  /*42c0*/  UMOV UR10, 0x0 ;  /* 0x00000000000a7882 */ /* 0x000fe20000000000 */
[----:B------:R-:W-:Y:S03]  /*42d0*/  UMOV UR11, 0x10000000 ;  /* 0x10000000000b7882 */ /* 0x000fe60000000000 */
[----:B------:R-:W5:Y:S01]  /*42e0*/  LDC.64 R10, c[0x0][0xb18] ;  /* 0x0002c600ff0a7b82 */ /* 0x000f620000000a00 */
[----:B------:R-:W-:Y:S01]  /*42f0*/  @!UP1 UIADD3 UR16, UPT, UPT, UR7, 0x200, URZ ;  /* 0x0000020007109890 */ /* 0x000fe2000fffe0ff */
[----:B------:R-:W-:Y:S01]  /*4300*/  @P3 SHF.R.U32.HI R28, RZ, 0x10, R25 ;  /* 0x00000010ff1c3819 */ /* 0x000fe20000011619 */
[----:B------:R-:W-:Y:S01]  /*4310*/  VOTEU.ALL UP1, P4 ;  /* 0x0000000000ff7886 */ /* 0x000fe20002020000 */
[----:B------:R-:W-:Y:S01]  /*4320*/  UMOV UR20, UR36 ;  /* 0x0000002400147c82 */ /* 0x000fe20008000000 */
[----:B------:R-:W-:Y:S03]  /*4330*/  VIADD R30, R30, 0x1 ;  /* 0x000000011e1e7836 */ /* 0x000fe60000000000 */
[----:B--2---:R-:W2:Y:S01]  /*4340*/  @!P1 LDC R0, c[0x0][0xb20] ;  /* 0x0002c800ff009b82 */ /* 0x004ea20000000800 */
[----:B------:R-:W-:Y:S01]  /*4350*/  IMAD.U32 R21, RZ, RZ, UR8 ;  /* 0x00000008ff157e24 */ /* 0x000fe2000f8e00ff */
[----:B------:R-:W-:Y:S06]  /*4360*/  UPRMT UR8, UR37, 0x654, UR17 ;  /* 0x0000065425087896 */ /* 0x000fec0008000011 */
[----:B-1----:R-:W1:Y:S01]  /*4370*/  @!P1 LDC R3, c[0x0][0xb0c] ;  /* 0x0002c300ff039b82 */ /* 0x002e620000000800 */
[----:B------:R-:W-:Y:S01]  /*4380*/  IMAD.U32 R20, RZ, RZ, UR9 ;  /* 0x00000009ff147e24 */ /* 0x000fe2000f8e00ff */
[----:B------:R-:W-:Y:S04]  /*4390*/  @!P4 R2UR UR15, R21 ;  /* 0x00000000150fc2ca */ /* 0x000fe800000e0000 */
[----:B------:R-:W-:Y:S01]  /*43a0*/  @!P4 R2UR UR14, R20 ;  /* 0x00000000140ec2ca */ /* 0x000fe200000e0000 */
[----:B------:R-:W-:Y:S11]  /*43b0*/  @!P4 IMAD.MOV.U32 R20, RZ, RZ, 0x2000 ;  /* 0x00002000ff14c424 */ /* 0x000ff600078e00ff */
[----:B------:R-:W-:Y:S01]  /*43c0*/  @!UPT UIADD3 URZ, UPT, UPT, URZ, URZ, URZ ;  /* 0x000000fffffff290 */ /* 0x000fe2000fffe0ff */
[----:B------:R1:W-:Y:S01]  /*43d0*/  @!UP1 UTMALDG.3D [UR16], [UR14], desc[UR10] ;  /* 0x00000a100e0095b4 */ /* 0x0003e20008011000 */
[----:B------:R1:W-:Y:S02]  /*43e0*/  @!P4 SYNCS.ARRIVE.TRANS64.RED.A0TR RZ, [UR7+0x60], R20 ;  /* 0x00006014ffffc9a7 */ /* 0x0003e40008300407 */
[----:B-1----:R-:W-:Y:S01]  /*43f0*/  @!P1 ISETP.NE.AND P2, PT, R3, 0x1, PT ;  /* 0x000000010300980c */ /* 0x002fe20003f45270 */
[C---:B---3--:R-:W-:Y:S01]  /*4400*/  @!P1 IMAD.HI.U32 R14, R13.reuse, R14, RZ ;  /* 0x0000000e0d0e9227 */ /* 0x048fe200078e00ff */
[----:B-----5:R-:W-:Y:S03]  /*4410*/  @!P1 ISETP.NE.AND P0, PT, R10, 0x1, PT ;  /* 0x000000010a00980c */ /* 0x020fe60003f05270 */
[C---:B------:R-:W-:Y:S01]  /*4420*/  @!P1 IMAD.HI.U32 R11, R8.reuse, R11, RZ ;  /* 0x0000000b080b9227 */ /* 0x040fe200078e00ff */
[----:B------:R-:W-:Y:S04]  /*4430*/  @!P1 SHF.R.U32.HI R14, RZ, R15, R14 ;  /* 0x0000000fff0e9219 */ /* 0x000fe8000001160e */
[----:B--2---:R-:W-:Y:S01]  /*4440*/  @!P1 SHF.R.U32.HI R9, RZ, R0, R11 ;  /* 0x00000000ff099219 */ /* 0x004fe2000001160b */
[----:B------:R-:W-:Y:S01]  /*4450*/  SYNCS.ARRIVE.TRANS64.RED.A1T0 RZ, [UR8], RZ ;  /* 0x000000ffffff79a7 */ /* 0x000fe20008100408 */
[----:B------:R-:W-:Y:S02]  /*4460*/  @!P1 SEL R14, R13, R14, !P2 ;  /* 0x0000000e0d0e9207 */ /* 0x000fe40005000000 */
[----:B------:R-:W-:Y:S01]  /*4470*/  @!P1 SEL R9, R8, R9, !P0 ;  /* 0x0000000908099207 */ /* 0x000fe20004000000 */
[----:B------:R-:W1:Y:S04]  /*4480*/  SYNCS.PHASECHK.TRANS64.TRYWAIT P5, [UR7+0x78], R12 ;  /* 0x0000780cff0075a7 */ /* 0x000e6800080a1107 */
[----:B------:R-:W-:Y:S02]  /*4490*/  @!P1 IMAD.IADD R0, R9, 0x1, -R14 ;  /* 0x0000000109009824 */ /* 0x000fe400078e0a0e */
[----:B------:R-:W-:Y:S02]  /*44a0*/  @!P1 IMAD.IADD R9, R14, 0x1, -R9 ;  /* 0x000000010e099824 */ /* 0x000fe400078e0a09 */
[----:B------:R-:W-:Y:S02]  /*44b0*/  @!P1 IMAD R13, R0, R3, R13 ;  /* 0x00000003000d9224 */ /* 0x000fe400078e020d */
[----:B------:R-:W-:Y:S01]  /*44c0*/  @!P1 IMAD R8, R9, R10, R8 ;  /* 0x0000000a09089224 */ /* 0x000fe200078e0208 */
[----:B-1----:R-:W-:Y:S06]  /*44d0*/  @!P5 BRA `(.L_x_77) ;  /* 0x0000004400a8d947 */ /* 0x002fec0003800000 */
.L_x_144:
[----:B-1----:R-:W-:Y:S01]  /*44e0*/  @!P4 IADD3 R3, P0, PT, R32, 0x580, RZ ;  /* 0x000005802003c810 */ /* 0x002fe20007f1e0ff */
[----:B------:R-:W-:Y:S01]  /*44f0*/  VOTEU.ALL UP1, P4 ;  /* 0x0000000000ff7886 */ /* 0x000fe20002020000 */
[----:B------:R-:W-:Y:S01]  /*4500*/  UMOV UR20, 0x0 ;  /* 0x0000000000147882 */ /* 0x000fe20000000000 */
[----:B------:R-:W-:Y:S01]  /*4510*/  UMOV UR21, 0x10000000 ;  /* 0x1000000000157882 */ /* 0x000fe20000000000 */
[----:B------:R-:W-:Y:S01]  /*4520*/  @!P4 R2UR UR9, R3 ;  /* 0x000000000309c2ca */ /* 0x000fe200000e0000 */
[----:B------:R-:W-:Y:S01]  /*4530*/  @!P4 IMAD.X R0, RZ, RZ, R33, P0 ;  /* 0x000000ffff00c224 */ /* 0x000fe200000e0621 */
[----:B------:R-:W-:Y:S01]  /*4540*/  @!UP1 UIADD3 UR10, UPT, UPT, UR18, 0x40, URZ ;  /* 0x00000040120a9890 */ /* 0x000fe2000fffe0ff */
[----:B------:R-:W-:Y:S01]  /*4550*/  ISETP.NE.AND P0, PT, R30, 0x2, PT ;  /* 0x000000021e00780c */ /* 0x000fe20003f05270 */
[----:B------:R-:W-:Y:S01]  /*4560*/  UMOV UR11, UR19 ;  /* 0x00000013000b7c82 */ /* 0x000fe20008000000 */
[----:B------:R-:W-:Y:S01]  /*4570*/  UMOV UR12, UR36 ;  /* 0x00000024000c7c82 */ /* 0x000fe20008000000 */
[----:B------:R-:W-:Y:S01]  /*4580*/  @!P4 R2UR UR8, R0 ;  /* 0x000000000008c2ca */ /* 0x000fe200000e0000 */
[----:B------:R-:W-:Y:S01]  /*4590*/  IMAD.IADD R20, R8, 0x1, R147 ;  /* 0x0000000108147824 */ /* 0x000fe200078e0293 */
[----:B------:R-:W-:Y:S01]  /*45a0*/  @P3 R2UR UR36, R28 ;  /* 0x000000001c2432ca */ /* 0x000fe200000e0000 */
[----:B------:R-:W-:Y:S01]  /*45b0*/  IMAD.IADD R21, R13, 0x1, R170 ;  /* 0x000000010d157824 */ /* 0x000fe200078e02aa */
[----:B------:R-:W-:Y:S02]  /*45c0*/  SEL R0, RZ, 0x1, P0 ;  /* 0x00000001ff007807 */ /* 0x000fe40000000000 */
[----:B------:R-:W-:Y:S01]  /*45d0*/  LOP3.LUT R31, R31, 0x1, RZ, 0x3c, !PT ;  /* 0x000000011f1f7812 */ /* 0x000fe200078e3cff */
[----:B------:R-:W-:Y:S01]  /*45e0*/  IMAD.U32 R10, RZ, RZ, UR9 ;  /* 0x00000009ff0a7e24 */ /* 0x000fe2000f8e00ff */
[----:B------:R-:W-:Y:S01]  /*45f0*/  @!UP1 UIADD3 UR9, UPT, UPT, UR7, 0x68, URZ ;  /* 0x0000006807099890 */ /* 0x000fe2000fffe0ff */
[----:B------:R-:W-:Y:S02]  /*4600*/  LOP3.LUT R29, R29, R0, RZ, 0x3c, !PT ;  /* 0x000000001d1d7212 */ /* 0x000fe400078e3cff */
[----:B------:R-:W-:Y:S02]  /*4610*/  SEL R30, R30, RZ, P0 ;  /* 0x000000ff1e1e7207 */ /* 0x000fe40000000000 */
[----:B------:R-:W-:Y:S01]  /*4620*/  IMAD.U32 R11, RZ, RZ, UR8 ;  /* 0x00000008ff0b7e24 */ /* 0x000fe2000f8e00ff */
[----:B------:R-:W-:Y:S01]  /*4630*/  @!P4 R2UR UR14, R10 ;  /* 0x000000000a0ec2ca */ /* 0x000fe200000e0000 */
[----:B------:R-:W-:Y:S01]  /*4640*/  @!UP1 UIADD3 UR8, UPT, UPT, UR7, 0x2200, URZ ;  /* 0x0000220007089890 */ /* 0x000fe2000fffe0ff */
[----:B------:R-:W-:Y:S02]  /*4650*/  VOTEU.ALL UP1, P4 ;  /* 0x0000000000ff7886 */ /* 0x000fe40002020000 */
[----:B------:R-:W-:Y:S11]  /*4660*/  @!P4 R2UR UR15, R11 ;  /* 0x000000000b0fc2ca */ /* 0x000ff600000e0000 */
[----:B------:R-:W-:Y:S02]  /*4670*/  @!UPT UIADD3 URZ, UPT, UPT, URZ, URZ, URZ ;  /* 0x000000fffffff290 */ /* 0x000fe4000fffe0ff */
[----:B------:R2:W-:Y:S01]  /*4680*/  @!UP1 UTMALDG.3D [UR8], [UR14], desc[UR20] ;  /* 0x000014080e0095b4 */ /* 0x0005e20008011000 */
[----:B------:R2:W-:Y:S01]  /*4690*/  @!P4 SYNCS.ARRIVE.TRANS64.RED.A0TR RZ, [UR7+0x68], R23 ;  /* 0x00006817ffffc9a7 */ /* 0x0005e20008300407 */
[----:B------:R-:W-:Y:S01]  /*46a0*/  UPLOP3.LUT UP1, UPT, UPT, UPT, UPT, 0x80, 0x8 ;  /* 0x000000000008789c */ /* 0x000fe20003f2f070 */
[----:B------:R-:W-:Y:S01]  /*46b0*/  SYNCS.ARRIVE.TRANS64.RED.A1T0 RZ, [UR13], RZ ;  /* 0x000000ffffff79a7 */ /* 0x000fe2000810040d */
[----:B------:R-:W-:Y:S09]  /*46c0*/  @P3 BRA `(.L_x_78) ;  /* 0xfffffff400503947 */ /* 0x000ff2000383ffff */
[----:B------:R-:W-:-:S04]  /*46d0*/  SHF.L.U32 R3, R31, 0x1f, RZ ;  /* 0x0000001f1f037819 */ /* 0x000fc800000006ff */
[----:B------:R-:W1:Y:S02]  /*46e0*/  SYNCS.PHASECHK.TRANS64.TRYWAIT P0, [UR7+0x70], R3 ;  /* 0x00007003ff0075a7 */ /* 0x000e640008001107 */
[----:B-1----:R-:W-:Y:S05]  /*46f0*/  @!P0 BRA `(.L_x_79) ;  /* 0x0000004400388947 */ /* 0x002fea0003800000 */
.L_x_146:
[----:B-1----:R-:W-:-:S07]  /*4700*/  MOV R0, UR7 ;  /* 0x0000000700007c02 */ /* 0x002fce0008000f00 */
.L_x_80:
[----:B-1----:R-:W-:-:S04]  /*4710*/  SHF.L.U32 R3, R31, 0x1f, RZ ;  /* 0x0000001f1f037819 */ /* 0x002fc800000006ff */
[----:B------:R1:W3:Y:S03]  /*4720*/  SYNCS.PHASECHK.TRANS64.TRYWAIT P0, [R0+URZ+0x78], R3 ;  /* 0x00007803000075a7 */ /* 0x0002e600080011ff */
[----:B---3--:R-:W-:Y:S05]  /*4730*/  @!P0 NANOSLEEP.SYNCS 0x989680 ;  /* 0x009896800000895d */ /* 0x008fea0003900000 */
[----:B------:R-:W3:Y:S02]  /*4740*/  @!P0 SYNCS.PHASECHK.TRANS64 P0, [R0+URZ+0x78], R3 ;  /* 0x00007803000085a7 */ /* 0x000ee400080010ff */
[----:B--23--:R-:W-:Y:S05]  /*4750*/  @P0 EXIT ;  /* 0x000000000000094d */ /* 0x00cfea0003800000 */
[----:B------:R-:W-:Y:S05]  /*4760*/  BRA `(.L_x_80) ;  /* 0xfffffffc00e87947 */ /* 0x000fea000383ffff */
.L_x_69:
[----:B------:R-:W-:-:S06]  /*4770*/  UISETP.GE.AND UP1, UPT, UR8, 0x4, UPT ;  /* 0x000000040800788c */ /* 0x000fcc000bf26270 */
[----:B------:R-:W-:-:S13]  /*4780*/  PLOP3.LUT P0, PT, PT, PT, UP1, 0x80, 0x8 ;  /* 0x000000000008781c */ /* 0x000fda0003f0f018 */
[----:B------:R-:W-:Y:S05]  /*4790*/  @!P0 EXIT ;  /* 0x000000000000894d */ /* 0x000fea0003800000 */
[----:B------:R-:W-:Y:S01]  /*47a0*/  BAR.SYNC.DEFER_BLOCKING 0x6, 0xa0 ;  /* 0x0182800000007b1d */ /* 0x000fe20000010000 */
[C---:B------:R-:W-:Y:S01]  /*47b0*/  IMAD.SHL.U32 R3, R189.reuse, 0x40, RZ ;  /* 0x00000040bd037824 */ /* 0x040fe200078e00ff */
[C---:B------:R-:W-:Y:S01]  /*47c0*/  LOP3.LUT R193, R189.reuse, 0x60, RZ, 0xc0, !PT ;  /* 0x00000060bdc17812 */ /* 0x040fe200078ec0ff */
[C---:B------:R-:W-:Y:S01]  /*47d0*/  IMAD.SHL.U32 R172, R189.reuse, 0x8, RZ ;  /* 0x00000008bdac7824 */ /* 0x040fe200078e00ff */
[C---:B------:R-:W-:Y:S01]  /*47e0*/  LOP3.LUT R191, R189.reuse, 0x2, RZ, 0xc0, !PT ;  /* 0x00000002bdbf7812 */ /* 0x040fe200078ec0ff */
[----:B------:R-:W-:Y:S01]  /*47f0*/  IMAD.U32 R79, R189, 0x10000, RZ ;  /* 0x00010000bd4f7824 */ /* 0x000fe200078e00ff */
[----:B------:R-:W-:Y:S02]  /*4800*/  UMOV UR49, 0x400 ;  /* 0x0000040000317882 */ /* 0x000fe40000000000 */
[----:B------:R-:W1:Y:S01]  /*4810*/  LDC R177, c[0x0][0x370] ;  /* 0x0000dc00ffb17b82 */ /* 0x000e620000000800 */
[----:B------:R-:W-:Y:S01]  /*4820*/  ULEA UR49, UR37, UR49, 0x18 ;  /* 0x0000003125317291 */ /* 0x000fe2000f8ec0ff */
[----:B------:R-:W-:Y:S01]  /*4830*/  LOP3.LUT R5, R3, 0x180, RZ, 0xc0, !PT ;  /* 0x0000018003057812 */ /* 0x000fe200078ec0ff */
[----:B------:R-:W-:Y:S01]  /*4840*/  HFMA2 R195, -RZ, RZ, 0, 0 ;  /* 0x00000000ffc37431 */ /* 0x000fe200000001ff */
[----:B------:R-:W-:Y:S01]  /*4850*/  LOP3.LUT R79, R79, 0x600000, RZ, 0xc0, !PT ;  /* 0x006000004f4f7812 */ /* 0x000fe200078ec0ff */
[----:B------:R-:W-:Y:S01]  /*4860*/  UIADD3 UR4, UPT, UPT, UR49, 0x4200, URZ ;  /* 0x0000420031047890 */ /* 0x000fe2000fffe0ff */
[----:B------:R-:W-:Y:S01]  /*4870*/  LOP3.LUT R172, R5, 0x30, R172, 0xf8, !PT ;  /* 0x0000003005ac7812 */ /* 0x000fe200078ef8ac */
[----:B------:R-:W-:Y:S01]  /*4880*/  IMAD.MOV.U32 R76, RZ, RZ, RZ ;  /* 0x000000ffff4c7224 */ /* 0x000fe200078e00ff */
[----:B------:R-:W2:Y:S01]  /*4890*/  LDC R74, c[0x0][0xb0c] ;  /* 0x0002c300ff4a7b82 */ /* 0x000ea20000000800 */
[----:B------:R-:W-:-:S02]  /*48a0*/  LOP3.LUT R189, R189, 0x4, RZ, 0xc0, !PT ;  /* 0x00000004bdbd7812 */ /* 0x000fc400078ec0ff */
[----:B------:R-:W-:Y:S02]  /*48b0*/  CS2R R182, SRZ ;  /* 0x0000000000b67805 */ /* 0x000fe4000001ff00 */
[----:B------:R-:W-:Y:S02]  /*48c0*/  LOP3.LUT R172, R172, 0x1e40, R3, 0xf8, !PT ;  /* 0x00001e40acac7812 */ /* 0x000fe400078ef803 */
[----:B------:R-:W-:Y:S02]  /*48d0*/  CS2R R180, SRZ ;  /* 0x0000000000b47805 */ /* 0x000fe4000001ff00 */
[----:B------:R-:W-:Y:S01]  /*48e0*/  IADD3 R188, PT, PT, -R189, 0x2, RZ ;  /* 0x00000002bdbc7810 */ /* 0x000fe20007ffe1ff */
[----:B------:R-:W-:Y:S01]  /*48f0*/  IMAD.MOV R176, RZ, RZ, -R191 ;  /* 0x000000ffffb07224 */ /* 0x000fe200078e0abf */
[----:B------:R-:W-:Y:S01]  /*4900*/  MOV R192, UR4 ;  /* 0x0000000400c07c02 */ /* 0x000fe20008000f00 */
[----:B------:R-:W4:Y:S01]  /*4910*/  LDC R174, c[0x0][0xb20] ;  /* 0x0002c800ffae7b82 */ /* 0x000f220000000800 */
[----:B------:R-:W3:Y:S01]  /*4920*/  LDS R0, [UR49+0x140] ;  /* 0x00014031ff007984 */ /* 0x000ee20008000800 */
[----:B------:R-:W-:Y:S01]  /*4930*/  VIADD R190, R172, UR49 ;  /* 0x00000031acbe7c36 */ /* 0x000fe20008000000 */
[----:B------:R-:W1:Y:S01]  /*4940*/  LDCU.64 UR52, c[0x0][0x348] ;  /* 0x00006900ff3477ac */ /* 0x000e620008000a00 */
[----:B------:R-:W-:-:S02]  /*4950*/  IMAD.MOV R175, RZ, RZ, -R189 ;  /* 0x000000ffffaf7224 */ /* 0x000fc400078e0abd */
[----:B------:R-:W-:Y:S01]  /*4960*/  VIADD R190, R190, 0x200 ;  /* 0x00000200bebe7836 */ /* 0x000fe20000000000 */
[----:B------:R-:W1:Y:S01]  /*4970*/  LDCU.64 UR38, c[0x0][0x888] ;  /* 0x00011100ff2677ac */ /* 0x000e620008000a00 */
[----:B------:R-:W1:Y:S01]  /*4980*/  LDC R73, c[0x0][0xb30] ;  /* 0x0002cc00ff497b82 */ /* 0x000e620000000800 */
[----:B------:R-:W1:Y:S01]  /*4990*/  LDCU.64 UR44, c[0x0][0x890] ;  /* 0x00011200ff2c77ac */ /* 0x000e620008000a00 */
[----:B------:R-:W-:-:S06]  /*49a0*/  UIADD3 UR48, UPT, UPT, UR49, 0x200, URZ ;  /* 0x0000020031307890 */ /* 0x000fcc000fffe0ff */
[----:B------:R-:W1:Y:S08]  /*49b0*/  LDC.64 R168, c[0x0][0xb10] ;  /* 0x0002c400ffa87b82 */ /* 0x000e700000000a00 */
[----:B------:R-:W1:Y:S08]  /*49c0*/  LDC.64 R70, c[0x0][0xb18] ;  /* 0x0002c600ff467b82 */ /* 0x000e700000000a00 */
[----:B------:R-:W1:Y:S08]  /*49d0*/  LDC.64 R68, c[0x0][0xb28] ;  /* 0x0002ca00ff447b82 */ /* 0x000e700000000a00 */
[----:B------:R-:W1:Y:S01]  /*49e0*/  LDC.64 R166, c[0x0][0x8b0] ;  /* 0x00022c00ffa67b82 */ /* 0x000e620000000a00 */
[----:B---3--:R-:W-:-:S07]  /*49f0*/  IMAD.IADD R79, R0, 0x1, R79 ;  /* 0x00000001004f7824 */ /* 0x008fce00078e024f */
[----:B------:R-:W3:Y:S08]  /*4a00*/  LDC.64 R164, c[0x0][0x8a8] ;  /* 0x00022a00ffa47b82 */ /* 0x000ef00000000a00 */
[----:B--2-4-:R-:W1:Y:S02]  /*4a10*/  LDC R178, c[0x0][0x374] ;  /* 0x0000dd00ffb27b82 */ /* 0x014e640000000800 */
.L_x_107:
[C---:B------:R-:W-:Y:S02]  /*4a20*/  LEA R0, R195.reuse, UR49, 0x3 ;  /* 0x00000031c3007c11 */ /* 0x040fe4000f8e18ff */
[----:B------:R-:W-:Y:S02]  /*4a30*/  SHF.L.U32 R3, R182, 0x1f, RZ ;  /* 0x0000001fb6037819 */ /* 0x000fe400000006ff */
[----:B------:R-:W-:Y:S02]  /*4a40*/  LEA R16, R195, UR49, 0x4 ;  /* 0x00000031c3107c11 */ /* 0x000fe4000f8e20ff */
[----:B------:R-:W2:Y:S02]  /*4a50*/  SYNCS.PHASECHK.TRANS64.TRYWAIT P0, [R0+URZ+0x90], R3 ;  /* 0x00009003000075a7 */ /* 0x000ea400080011ff */
[----:B-12---:R-:W-:Y:S05]  /*4a60*/  @!P0 BRA `(.L_x_81) ;  /* 0x0000004000748947 */ /* 0x006fea0003800000 */
.L_x_147:
[----:B------:R-:W4:Y:S01]  /*4a70*/  LDC.64 R12, c[0x0][0xb10] ;  /* 0x0002c400ff0c7b82 */ /* 0x000f220000000a00 */
[----:B------:R-:W3:Y:S01]  /*4a80*/  LDS.128 R16, [R16+0x120] ;  /* 0x0001200010107984 */ /* 0x000ee20000000c00 */
[----:B-1----:R-:W-:Y:S01]  /*4a90*/  ISETP.NE.AND P1, PT, R73, 0x1, PT ;  /* 0x000000014900780c */ /* 0x002fe20003f25270 */
[----:B--2---:R-:W-:Y:S01]  /*4aa0*/  VIADD R0, R0, 0xa0 ;  /* 0x000000a000007836 */ /* 0x004fe20000000000 */
[----:B------:R-:W-:Y:S04]  /*4ab0*/  ISETP.GE.AND P0, PT, R72, 0x1, PT ;  /* 0x000000014800780c */ /* 0x000fe80003f06270 */
[----:B------:R-:W1:Y:S01]  /*4ac0*/  LDC.64 R10, c[0x0][0xb18] ;  /* 0x0002c600ff0a7b82 */ /* 0x000e620000000a00 */
[----:B------:R-:W-:Y:S01]  /*4ad0*/  PRMT R0, RZ, 0x654, R0 ;  /* 0x00000654ff007816 */ /* 0x000fe20000000000 */
[----:B------:R-:W-:Y:S01]  /*4ae0*/  @!PT LDS RZ, [RZ] ;  /* 0x00000000fffff984 */ /* 0x000fe20000000800 */
[----:B------:R-:W-:Y:S01]  /*4af0*/  @!PT LDS RZ, [RZ] ;  /* 0x00000000fffff984 */ /* 0x000fe20000000800 */
[----:B------:R-:W-:Y:S01]  /*4b00*/  @!PT LDS RZ, [RZ] ;  /* 0x00000000fffff984 */ /* 0x000fe20000000800 */
[----:B------:R-:W-:Y:S01]  /*4b10*/  @!PT LDS RZ, [RZ] ;  /* 0x00000000fffff984 */ /* 0x000fe20000000800 */
[----:B------:R2:W-:Y:S06]  /*4b20*/  MEMBAR.ALL.CTA ;  /* 0x0000000000007992 */ /* 0x0005ec0000008000 */
[----:B--2---:R-:W2:Y:S01]  /*4b30*/  FENCE.VIEW.ASYNC.S ;  /* 0x00000000000073c6 */ /* 0x004ea20000000000 */
[----:B------:R-:W1:Y:S08]  /*4b40*/  @!P1 LDC R14, c[0x0][0xb20] ;  /* 0x0002c800ff0e9b82 */ /* 0x000e700000000800 */
[----:B------:R-:W1:Y:S01]  /*4b50*/  @!P1 LDC R9, c[0x0][0xb0c] ;  /* 0x0002c300ff099b82 */ /* 0x000e620000000800 */
[----:B--2---:R2:W-:Y:S01]  /*4b60*/  SYNCS.ARRIVE.TRANS64.RED.A1T0 RZ, [R0+URZ], RZ ;  /* 0x000000ff00ff79a7 */ /* 0x0045e200081004ff */
[----:B---3--:R-:W-:Y:S04]  /*4b70*/  LOP3.LUT P4, RZ, R18, 0x1, RZ, 0xc0, !PT ;  /* 0x0000000112ff7812 */ /* 0x008fe8000788c0ff */
[----:B------:R-:W-:Y:S09]  /*4b80*/  P2R R194, PR, RZ, 0x10 ;  /* 0x00000010ffc27803 */ /* 0x000ff20000000000 */
[----:B------:R-:W-:Y:S02]  /*4b90*/  @P4 MOV R77, R16 ;  /* 0x00000010004d4202 */ /* 0x000fe40000000f00 */
[----:B------:R-:W-:Y:S01]  /*4ba0*/  @P4 LOP3.LUT R75, R17, 0xffff, RZ, 0xc0, !PT ;  /* 0x0000ffff114b4812 */ /* 0x000fe200078ec0ff */
[----:B--2-4-:R-:W-:Y:S06]  /*4bb0*/  @!P0 BRA `(.L_x_82) ;  /* 0x0000000000a48947 */ /* 0x014fec0003800000 */
[----:B------:R-:W-:Y:S01]  /*4bc0*/  IMAD.HI.U32 R23, R178, R71, RZ ;  /* 0x00000047b2177227 */ /* 0x000fe200078e00ff */
[----:B------:R-:W-:Y:S02]  /*4bd0*/  ISETP.NE.AND P0, PT, R70, 0x1, PT ;  /* 0x000000014600780c */ /* 0x000fe40003f05270 */
[----:B------:R-:W-:Y:S01]  /*4be0*/  ISETP.NE.AND P2, PT, R72, 0x1, PT ;  /* 0x000000014800780c */ /* 0x000fe20003f45270 */
[----:B------:R-:W-:Y:S01]  /*4bf0*/  IMAD.HI.U32 R22, R177, R168, RZ ;  /* 0x000000a8b1167227 */ /* 0x000fe200078e00ff */
[----:B------:R-:W-:Y:S02]  /*4c00*/  SHF.R.U32.HI R23, RZ, R174, R23 ;  /* 0x000000aeff177219 */ /* 0x000fe40000011617 */
[----:B------:R-:W-:Y:S01]  /*4c10*/  ISETP.NE.AND P3, PT, R74, 0x1, PT ;  /* 0x000000014a00780c */ /* 0x000fe20003f65270 */
[----:B------:R-:W-:Y:S01]  /*4c20*/  IMAD.HI.U32 R26, R77, R168, RZ ;  /* 0x000000a84d1a7227 */ /* 0x000fe200078e00ff */
[----:B------:R-:W-:Y:S02]  /*4c30*/  SHF.R.U32.HI R22, RZ, R169, R22 ;  /* 0x000000a9ff167219 */ /* 0x000fe40000011616 */
[----:B------:R-:W-:Y:S01]  /*4c40*/  SEL R3, R178, R23, !P0 ;  /* 0x00000017b2037207 */ /* 0x000fe20004000000 */
[----:B------:R-:W-:Y:S01]  /*4c50*/  IMAD.HI.U32 R23, R75, R71, RZ ;  /* 0x000000474b177227 */ /* 0x000fe200078e00ff */
[----:B------:R-:W-:Y:S02]  /*4c60*/  SEL R7, R177, R22, !P3 ;  /* 0x00000016b1077207 */ /* 0x000fe40005800000 */
[----:B------:R-:W-:Y:S01]  /*4c70*/  SHF.R.U32.HI R26, RZ, R169, R26 ;  /* 0x000000a9ff1a7219 */ /* 0x000fe2000001161a */
[-C--:B------:R-:W-:Y:S04]  /*4c80*/  IMAD.HI.U32 R22, R3, R68.reuse, RZ ;  /* 0x0000004403167227 */ /* 0x080fe800078e00ff */
[----:B------:R-:W-:Y:S01]  /*4c90*/  IMAD.HI.U32 R24, R7, R68, RZ ;  /* 0x0000004407187227 */ /* 0x000fe200078e00ff */
[-C--:B------:R-:W-:Y:S02]  /*4ca0*/  @P2 SHF.R.U32.HI R3, RZ, R69.reuse, R22 ;  /* 0x00000045ff032219 */ /* 0x080fe40000011616 */
[----:B------:R-:W-:Y:S02]  /*4cb0*/  SHF.R.U32.HI R22, RZ, R174, R23 ;  /* 0x000000aeff167219 */ /* 0x000fe40000011617 */
[----:B------:R-:W-:Y:S01]  /*4cc0*/  @P2 SHF.R.U32.HI R7, RZ, R69, R24 ;  /* 0x00000045ff072219 */ /* 0x000fe20000011618 */
[C---:B------:R-:W-:Y:S01]  /*4cd0*/  IMAD R2, R72.reuse, R3, RZ ;  /* 0x0000000348027224 */ /* 0x040fe200078e02ff */
[----:B------:R-:W-:Y:S02]  /*4ce0*/  SEL R5, R75, R22, !P0 ;  /* 0x000000164b057207 */ /* 0x000fe40004000000 */
[----:B------:R-:W-:Y:S01]  /*4cf0*/  SEL R3, R77, R26, !P3 ;  /* 0x0000001a4d037207 */ /* 0x000fe20005800000 */
[----:B------:R-:W-:Y:S01]  /*4d00*/  IMAD R4, R72, R7, RZ ;  /* 0x0000000748047224 */ /* 0x000fe200078e02ff */
[C---:B------:R-:W-:Y:S01]  /*4d10*/  ISETP.GE.AND P0, PT, R5.reuse, R2, PT ;  /* 0x000000020500720c */ /* 0x040fe20003f06270 */
[----:B------:R-:W-:Y:S03]  /*4d20*/  IMAD.HI.U32 R6, R5, R68, RZ ;  /* 0x0000004405067227 */ /* 0x000fe600078e00ff */
[----:B------:R-:W-:Y:S01]  /*4d30*/  ISETP.GE.OR P0, PT, R3, R4, P0 ;  /* 0x000000040300720c */ /* 0x000fe20000706670 */
[----:B------:R-:W-:Y:S01]  /*4d40*/  IMAD.MOV R4, RZ, RZ, -R3 ;  /* 0x000000ffff047224 */ /* 0x000fe200078e0a03 */
[-C--:B------:R-:W-:Y:S03]  /*4d50*/  SHF.R.U32.HI R6, RZ, R69.reuse, R6 ;  /* 0x00000045ff067219 */ /* 0x080fe60000011606 */
[----:B------:R-:W-:Y:S01]  /*4d60*/  IMAD R77, R74, R4, R77 ;  /* 0x000000044a4d7224 */ /* 0x000fe200078e024d */
[----:B------:R-:W-:Y:S05]  /*4d70*/  SEL R15, R5, R6, !P2 ;  /* 0x00000006050f7207 */ /* 0x000fea0005000000 */
[----:B------:R-:W-:Y:S02]  /*4d80*/  IMAD.MOV R6, RZ, RZ, -R15 ;  /* 0x000000ffff067224 */ /* 0x000fe400078e0a0f */
[C---:B------:R-:W-:Y:S04]  /*4d90*/  @!P0 IMAD.HI.U32 R2, R3.reuse, R68, RZ ;  /* 0x0000004403028227 */ /* 0x040fe800078e00ff */
[----:B------:R-:W-:Y:S01]  /*4da0*/  IMAD R6, R72, R6, R5 ;  /* 0x0000000648067224 */ /* 0x000fe200078e0205 */
[----:B------:R-:W-:Y:S04]  /*4db0*/  @!P0 SHF.R.U32.HI R2, RZ, R69, R2 ;  /* 0x00000045ff028219 */ /* 0x000fe80000011602 */
[----:B------:R-:W-:Y:S02]  /*4dc0*/  @!P0 SEL R0, R3, R2, !P2 ;  /* 0x0000000203008207 */ /* 0x000fe40005000000 */
[----:B------:R-:W-:Y:S02]  /*4dd0*/  IADD3 R2, PT, PT, -R5, RZ, RZ ;  /* 0x000000ff05027210 */ /* 0x000fe40007ffe1ff */
[----:B------:R-:W-:Y:S01]  /*4de0*/  @!P0 IADD3 R8, PT, PT, R15, -R0, RZ ;  /* 0x800000000f088210 */ /* 0x000fe20007ffe0ff */
[----:B------:R-:W-:Y:S02]  /*4df0*/  @!P0 IMAD R0, R7, R6, R0 ;  /* 0x0000000607008224 */ /* 0x000fe400078e0200 */
[----:B------:R-:W-:Y:S02]  /*4e00*/  IMAD R75, R70, R2, R75 ;  /* 0x00000002464b7224 */ /* 0x000fe400078e024b */
[----:B------:R-:W-:Y:S02]  /*4e10*/  @!P0 IMAD R5, R8, R72, R3 ;  /* 0x0000004808058224 */ /* 0x000fe400078e0203 */
[----:B------:R-:W-:Y:S04]  /*4e20*/  @!P0 IMAD.MOV.U32 R3, RZ, RZ, R0 ;  /* 0x000000ffff038224 */ /* 0x000fe800078e0000 */
[----:B------:R-:W-:Y:S02]  /*4e30*/  IMAD R77, R3, R74, R77 ;  /* 0x0000004a034d7224 */ /* 0x000fe400078e024d */
[----:B------:R-:W-:Y:S07]  /*4e40*/  IMAD R75, R5, R70, R75 ;  /* 0x00000046054b7224 */ /* 0x000fee00078e024b */
.L_x_82:
[----:B-1----:R-:W-:Y:S01]  /*4e50*/  @!P1 ISETP.NE.AND P0, PT, R10, 0x1, PT ;  /* 0x000000010a00980c */ /* 0x002fe20003f05270 */
[----:B------:R-:W-:Y:S01]  /*4e60*/  @!P1 IMAD.HI.U32 R0, R77, R12, RZ ;  /* 0x0000000c4d009227 */ /* 0x000fe200078e00ff */
[----:B------:R-:W-:Y:S01]  /*4e70*/  @!P1 ISETP.NE.AND P2, PT, R9, 0x1, PT ;  /* 0x000000010900980c */ /* 0x000fe20003f45270 */
[----:B------:R-:W-:Y:S01]  /*4e80*/  ULOP3.LUT UP0, URZ, UR48, 0x1b0, URZ, 0xc0, !UPT ;  /* 0x000001b030ff7892 */ /* 0x000fe2000f80c0ff */
[----:B------:R-:W-:Y:S01]  /*4e90*/  R2UR UR42, R21 ;  /* 0x00000000152a72ca */ /* 0x000fe200000e0000 */
[----:B------:R-:W-:Y:S01]  /*4ea0*/  @!P1 IMAD.HI.U32 R3, R75, R11, RZ ;  /* 0x0000000b4b039227 */ /* 0x000fe200078e00ff */
[----:B------:R-:W-:Y:S02]  /*4eb0*/  @!P1 SHF.R.U32.HI R0, RZ, R13, R0 ;  /* 0x0000000dff009219 */ /* 0x000fe40000011600 */
[----:B------:R-:W-:Y:S01]  /*4ec0*/  R2UR UR41, R20 ;  /* 0x00000000142972ca */ /* 0x000fe200000e0000 */
[----:B------:R-:W-:Y:S01]  /*4ed0*/  VIADD R195, R195, 0x1 ;  /* 0x00000001c3c37836 */ /* 0x000fe20000000000 */
[----:B------:R-:W-:Y:S02]  /*4ee0*/  @!P1 SHF.R.U32.HI R2, RZ, R14, R3 ;  /* 0x0000000eff029219 */ /* 0x000fe40000011603 */
[----:B------:R-:W-:Y:S02]  /*4ef0*/  @!P1 SEL R3, R77, R0, !P2 ;  /* 0x000000004d039207 */ /* 0x000fe40005000000 */
[----:B------:R-:W-:Y:S02]  /*4f00*/  @!P1 SEL R2, R75, R2, !P0 ;  /* 0x000000024b029207 */ /* 0x000fe40004000000 */
[----:B------:R-:W-:Y:S01]  /*4f10*/  @P4 SHF.R.U32.HI R179, RZ, 0x10, R17 ;  /* 0x00000010ffb34819 */ /* 0x000fe20000011611 */
[----:B------:R-:W-:Y:S02]  /*4f20*/  USHF.L.U32 UR42, UR42, 0x7, URZ ;  /* 0x000000072a2a7899 */ /* 0x000fe400080006ff */
[----:B------:R-:W-:Y:S02]  /*4f30*/  @!P1 IMAD.IADD R0, R2, 0x1, -R3 ;  /* 0x0000000102009824 */ /* 0x000fe400078e0a03 */
[----:B------:R-:W-:Y:S01]  /*4f40*/  @!P1 IMAD.IADD R2, R3, 0x1, -R2 ;  /* 0x0000000103029824 */ /* 0x000fe200078e0a02 */
[----:B------:R-:W-:Y:S01]  /*4f50*/  USHF.L.U32 UR41, UR41, 0x7, URZ ;  /* 0x0000000729297899 */ /* 0x000fe200080006ff */
[----:B------:R-:W-:Y:S02]  /*4f60*/  @!P1 IMAD R77, R0, R9, R77 ;  /* 0x00000009004d9224 */ /* 0x000fe400078e024d */
[----:B------:R-:W-:Y:S01]  /*4f70*/  @!P1 IMAD R75, R2, R10, R75 ;  /* 0x0000000a024b9224 */ /* 0x000fe200078e024b */
[----:B------:R-:W-:Y:S08]  /*4f80*/  BRA.U !UP0, `(.L_x_83) ;  /* 0x0000000108407547 */ /* 0x000ff0000b800000 */
[----:B------:R-:W1:Y:S01]  /*4f90*/  LDCU.64 UR8, c[0x4][0x80] ;  /* 0x01001000ff0877ac */ /* 0x000e620008000a00 */
[----:B------:R-:W-:Y:S01]  /*4fa0*/  MOV R3, 0x0 ;  /* 0x0000000000037802 */ /* 0x000fe20000000f00 */
[----:B------:R-:W-:Y:S02]  /*4fb0*/  HFMA2 R12, -RZ, RZ, 0, 5.9604644775390625e-08 ;  /* 0x00000001ff0c7431 */ /* 0x000fe400000001ff */
[----:B------:R-:W-:Y:S02]  /*4fc0*/  IMAD.MOV.U32 R8, RZ, RZ, 0x70 ;  /* 0x00000070ff087424 */ /* 0x000fe400078e00ff */
[----:B------:R-:W-:Y:S01]  /*4fd0*/  IMAD.MOV.U32 R13, RZ, RZ, RZ ;  /* 0x000000ffff0d7224 */ /* 0x000fe200078e00ff */
[----:B------:R-:W2:Y:S01]  /*4fe0*/  LDCU.64 UR6, c[0x4][0x88] ;  /* 0x01001100ff0677ac */ /* 0x000ea20008000a00 */
[----:B------:R-:W3:Y:S01]  /*4ff0*/  LDC.64 R2, c[0x4][R3] ;  /* 0x0100000003027b82 */ /* 0x000ee20000000a00 */
[----:B------:R-:W4:Y:S01]  /*5000*/  LDCU.64 UR4, c[0x4][0x8] ;  /* 0x01000100ff0477ac */ /* 0x000f220008000a00 */
[----:B-1----:R-:W-:Y:S01]  /*5010*/  MOV R5, UR9 ;  /* 0x0000000900057c02 */ /* 0x002fe20008000f00 */
[----:B------:R-:W-:Y:S01]  /*5020*/  IMAD.U32 R4, RZ, RZ, UR8 ;  /* 0x00000008ff047e24 */ /* 0x000fe2000f8e00ff */
[----:B--2---:R-:W-:Y:S01]  /*5030*/  MOV R7, UR7 ;  /* 0x0000000700077c02 */ /* 0x004fe20008000f00 */
[----:B------:R-:W-:Y:S01]  /*5040*/  IMAD.U32 R6, RZ, RZ, UR6 ;  /* 0x00000006ff067e24 */ /* 0x000fe2000f8e00ff */
[----:B----4-:R-:W-:Y:S01]  /*5050*/  MOV R11, UR5 ;  /* 0x00000005000b7c02 */ /* 0x010fe20008000f00 */
[----:B------:R-:W-:Y:S02]  /*5060*/  IMAD.U32 R10, RZ, RZ, UR4 ;  /* 0x00000004ff0a7e24 */ /* 0x000fe4000f8e00ff */
[----:B------:R-:W-:Y:S07]  /*5070*/  LEPC R20, `(.L_x_83) ;  /* 0x000000001014794e */ /* 0x000fee0000000000 */
[----:B---3-5:R-:W-:Y:S05]  /*5080*/  CALL.ABS.NOINC R2 ;  /* 0x0000000002007343 */ /* 0x028fea0003c00000 */
.L_x_83:
[----:B------:R-:W-:Y:S01]  /*5090*/  LOP3.LUT P0, RZ, R192, 0x1b0, RZ, 0xc0, !PT ;  /* 0x000001b0c0ff7812 */ /* 0x000fe2000780c0ff */
[----:B------:R-:W-:Y:S11]  /*50a0*/  BSSY.RECONVERGENT B6, `(.L_x_84) ;  /* 0x0000013000067945 */ /* 0x000ff60003800200 */
[----:B------:R-:W-:Y:S01]  /*50b0*/  @!UPT UIADD3 URZ, UPT, UPT, URZ, URZ, URZ ;  /* 0x000000fffffff290 */ /* 0x000fe2000fffe0ff */
[----:B------:R-:W-:Y:S05]  /*50c0*/  @!P0 BRA `(.L_x_85) ;  /* 0x0000000000408947 */ /* 0x000fea0003800000 */
        /* <DEDUP_REMOVED lines=16> */
.L_x_85:
[----:B------:R-:W-:Y:S05]  /*51d0*/  BSYNC.RECONVERGENT B6 ;  /* 0x0000000000067941 */ /* 0x000fea0003800200 */
.L_x_84:
[----:B------:R-:W-:Y:S01]  /*51e0*/  ISETP.NE.U32.AND P4, PT, R166, RZ, PT ;  /* 0x000000ffa600720c */ /* 0x000fe20003f85070 */
[----:B------:R-:W-:Y:S01]  /*51f0*/  UISETP.NE.AND UP2, UPT, UR50, URZ, UPT ;  /* 0x000000ff3200728c */ /* 0x000fe2000bf45270 */
[----:B------:R-:W-:Y:S01]  /*5200*/  ISETP.NE.U32.AND P2, PT, RZ, UR38, PT ;  /* 0x00000026ff007c0c */ /* 0x000fe2000bf45070 */
[----:B------:R-:W-:Y:S01]  /*5210*/  UISETP.NE.U32.AND UP1, UPT, UR44, URZ, UPT ;  /* 0x000000ff2c00728c */ /* 0x000fe2000bf25070 */
[----:B------:R-:W-:Y:S01]  /*5220*/  ISETP.NE.AND.EX P4, PT, R167, RZ, PT, P4 ;  /* 0x000000ffa700720c */ /* 0x000fe20003f85340 */
[----:B------:R-:W-:Y:S01]  /*5230*/  UPLOP3.LUT UP0, UPT, UPT, UPT, UPT, 0x40, 0x4 ;  /* 0x000000000004789c */ /* 0x000fe20003f0e870 */
[----:B------:R-:W-:Y:S01]  /*5240*/  ISETP.NE.AND.EX P2, PT, RZ, UR39, PT, P2 ;  /* 0x00000027ff007c0c */ /* 0x000fe2000bf45320 */
[----:B------:R-:W-:Y:S01]  /*5250*/  UISETP.NE.AND.EX UP1, UPT, UR45, URZ, UPT, UP1 ;  /* 0x000000ff2d00728c */ /* 0x000fe2000bf25310 */
[----:B------:R-:W-:Y:S04]  /*5260*/  PLOP3.LUT P1, PT, PT, PT, UP2, 0x80, 0x8 ;  /* 0x000000000008781c */ /* 0x000fe80003f2f028 */
[----:B------:R-:W-:Y:S06]  /*5270*/  @UP2 UPLOP3.LUT UP0, UPT, UPT, UPT, UP1, 0x80, 0x8 ;  /* 0x000000000008289c */ /* 0x000fec0003f0f010 */
[----:B------:R-:W-:Y:S01]  /*5280*/  PLOP3.LUT P0, PT, PT, PT, UP0, 0x80, 0x8 ;  /* 0x000000000008781c */ /* 0x000fe20003f0f008 */
[----:B------:R-:W-:Y:S01]  /*5290*/  @!UPT UIADD3 URZ, UPT, UPT, URZ, URZ, URZ ;  /* 0x000000fffffff290 */ /* 0x000fe2000fffe0ff */
[----:B------:R-:W-:Y:S11]  /*52a0*/  BRA.U !UP1, `(.L_x_86) ;  /* 0x0000000109387547 */ /* 0x000ff6000b800000 */
[----:B------:R-:W-:Y:S01]  /*52b0*/  UISETP.NE.U32.AND UP0, UPT, UR38, URZ, UPT ;  /* 0x000000ff2600728c */ /* 0x000fe2000bf05070 */
[----:B------:R-:W-:Y:S02]  /*52c0*/  HFMA2 R0, -RZ, RZ, 0, 5.9604644775390625e-08 ;  /* 0x00000001ff007431 */ /* 0x000fe400000001ff */
[----:B------:R-:W-:Y:S01]  /*52d0*/  IMAD.MOV.U32 R171, RZ, RZ, 0x1 ;  /* 0x00000001ffab7424 */ /* 0x000fe200078e00ff */
[----:B------:R-:W-:Y:S06]  /*52e0*/  UISETP.NE.AND.EX UP0, UPT, UR39, URZ, UPT, UP0 ;  /* 0x000000ff2700728c */ /* 0x000fec000bf05300 */
[----:B------:R-:W-:Y:S05]  /*52f0*/  PLOP3.LUT P3, PT, PT, PT, UP0, 0x80, 0x8 ;  /* 0x000000000008781c */ /* 0x000fea0003f6f008 */
[----:B------:R-:W1:Y:S01]  /*5300*/  @UP0 LDCU.64 UR6, c[0x0][0x888] ;  /* 0x00011100ff0607ac */ /* 0x000e620008000a00 */
[----:B------:R-:W-:Y:S07]  /*5310*/  @UP0 UIMAD UR4, UR36, UR44, URZ ;  /* 0x0000002c240402a4 */ /* 0x000fee000f8e02ff */
[----:B------:R-:W-:Y:S01]  /*5320*/  @!P3 PRMT R171, R0, 0x7610, R171 ;  /* 0x0000761000abb816 */ /* 0x000fe200000000ab */
[----:B-1----:R-:W-:Y:S03]  /*5330*/  @UP0 UIMAD.WIDE UR6, UR4, 0x4, UR6 ;  /* 0x00000004040608a5 */ /* 0x002fe6000f8e0206 */
[----:B------:R-:W1:Y:S03]  /*5340*/  @!UP0 LDCU UR4, c[0x0][0x880] ;  /* 0x00011000ff0487ac */ /* 0x000e660008000800 */
[----:B------:R-:W-:Y:S01]  /*5350*/  IMAD.U32 R2, RZ, RZ, UR6 ;  /* 0x00000006ff027e24 */ /* 0x000fe2000f8e00ff */
[----:B------:R-:W-:Y:S05]  /*5360*/  MOV R3, UR7 ;  /* 0x0000000700037c02 */ /* 0x000fea0008000f00 */
[----:B-----5:R2:W5:Y:S02]  /*5370*/  @P3 LDG.E R81, desc[UR46][R2.64] ;  /* 0x0000002e02513981 */ /* 0x020564000c1e1900 */
[----:B-12---:R-:W-:Y:S02]  /*5380*/  @!P3 IMAD.U32 R81, RZ, RZ, UR4 ;  /* 0x00000004ff51be24 */ /* 0x006fe4000f8e00ff */
.L_x_86:
[----:B------:R-:W-:Y:S05]  /*5390*/  @!P4 BRA `(.L_x_87) ;  /* 0x000000000020c947 */ /* 0x000fea0003800000 */
[----:B------:R-:W-:Y:S04]  /*53a0*/  ISETP.NE.U32.AND P3, PT, R164, RZ, PT ;  /* 0x000000ffa400720c */ /* 0x000fe80003f65070 */
[----:B------:R-:W-:Y:S11]  /*53b0*/  ISETP.NE.AND.EX P3, PT, R165, RZ, PT, P3 ;  /* 0x000000ffa500720c */ /* 0x000ff60003f65330 */
[----:B------:R-:W-:Y:S02]  /*53c0*/  @!UPT UIADD3 URZ, UPT, UPT, URZ, URZ, URZ ;  /* 0x000000fffffff290 */ /* 0x000fe4000fffe0ff */
[----:B------:R-:W1:Y:S01]  /*53d0*/  @P3 LDC.64 R2, c[0x0][0x8a8] ;  /* 0x00022a00ff023b82 */ /* 0x000e620000000a00 */
[----:B------:R-:W-:Y:S04]  /*53e0*/  @P3 IMAD R0, R166, UR36, RZ ;  /* 0x00000024a6003c24 */ /* 0x000fe8000f8e02ff */
[----:B-1----:R-:W-:Y:S05]  /*53f0*/  @P3 IMAD.WIDE R2, R0, 0x4, R2 ;  /* 0x0000000400023825 */ /* 0x002fea00078e0202 */
[----:B-----5:R1:W5:Y:S02]  /*5400*/  @P3 LDG.E R78, desc[UR46][R2.64] ;  /* 0x0000002e024e3981 */ /* 0x020364000c1e1900 */
[----:B-1----:R-:W2:Y:S02]  /*5410*/  @!P3 LDC R78, c[0x0][0x8a0] ;  /* 0x00022800ff4ebb82 */ /* 0x002ea40000000800 */
.L_x_87:
[----:B-----5:R-:W-:Y:S01]  /*5420*/  FSETP.NEU.AND P4, PT, R81, RZ, PT ;  /* 0x000000ff5100720b */ /* 0x020fe20003f8d000 */
[----:B------:R-:W-:Y:S01]  /*5430*/  BSSY B1, `(.L_x_88) ;  /* 0x0000047000017945 */ /* 0x000fe20003800000 */
[----:B------:R-:W-:Y:S01]  /*5440*/  SEL R5, RZ, 0xffffffff, P2 ;  /* 0xffffffffff057807 */ /* 0x000fe20001000000 */
[----:B------:R-:W-:Y:S01]  /*5450*/  IMAD.MOV.U32 R208, RZ, RZ, 0x1 ;  /* 0x00000001ffd07424 */ /* 0x000fe200078e00ff */
[----:B------:R-:W-:Y:S01]  /*5460*/  LOP3.LUT P3, RZ, R171, 0xff, RZ, 0xc0, !PT ;  /* 0x000000ffabff7812 */ /* 0x000fe2000786c0ff */
[C---:B------:R-:W-:Y:S01]  /*5470*/  IMAD R80, R76.reuse, 0x80, R79 ;  /* 0x000000804c507824 */ /* 0x040fe200078e024f */
[----:B------:R-:W-:Y:S02]  /*5480*/  @P1 SEL R0, RZ, 0xffffffff, P4 ;  /* 0xffffffffff001807 */ /* 0x000fe40002000000 */
[----:B------:R-:W-:Y:S02]  /*5490*/  CS2R R162, SRZ ;  /* 0x0000000000a27805 */ /* 0x000fe4000001ff00 */
[----:B------:R-:W-:Y:S02]  /*54a0*/  LEA R3, R181, UR49, 0x3 ;  /* 0x00000031b5037c11 */ /* 0x000fe4000f8e18ff */
[----:B------:R-:W-:Y:S02]  /*54b0*/  CS2R R160, SRZ ;  /* 0x0000000000a07805 */ /* 0x000fe4000001ff00 */
[----:B------:R-:W-:Y:S02]  /*54c0*/  @P0 SEL R0, R5, R0, !P3 ;  /* 0x0000000005000207 */ /* 0x000fe40005800000 */
[----:B------:R-:W-:Y:S02]  /*54d0*/  CS2R R158, SRZ ;  /* 0x00000000009e7805 */ /* 0x000fe4000001ff00 */
[----:B------:R-:W-:Y:S02]  /*54e0*/  LEA R207, R76, UR49, 0x3 ;  /* 0x000000314ccf7c11 */ /* 0x000fe4000f8e18ff */
[----:B------:R-:W-:Y:S02]  /*54f0*/  CS2R R156, SRZ ;  /* 0x00000000009c7805 */ /* 0x000fe4000001ff00 */
[----:B------:R-:W-:Y:S02]  /*5500*/  @P1 LOP3.LUT R0, R0, 0x1, RZ, 0xc0, !PT ;  /* 0x0000000100001812 */ /* 0x000fe400078ec0ff */
[----:B------:R-:W-:Y:S02]  /*5510*/  CS2R R154, SRZ ;  /* 0x00000000009a7805 */ /* 0x000fe4000001ff00 */
[----:B------:R-:W-:Y:S02]  /*5520*/  SHF.L.U32 R2, R183, 0x1f, RZ ;  /* 0x0000001fb7027819 */ /* 0x000fe400000006ff */
[----:B------:R-:W-:Y:S02]  /*5530*/  CS2R R152, SRZ ;  /* 0x0000000000987805 */ /* 0x000fe4000001ff00 */
[----:B------:R-:W-:Y:S02]  /*5540*/  ISETP.NE.U32.OR P6, PT, R0, 0x1, !P1 ;  /* 0x000000010000780c */ /* 0x000fe40004fc5470 */
[----:B------:R-:W-:Y:S02]  /*5550*/  CS2R R150, SRZ ;  /* 0x0000000000967805 */ /* 0x000fe4000001ff00 */
[----:B------:R-:W-:Y:S02]  /*5560*/  PLOP3.LUT P2, PT, PT, PT, UP1, 0x80, 0x8 ;  /* 0x000000000008781c */ /* 0x000fe40003f4f018 */
[----:B------:R-:W-:Y:S02]  /*5570*/  CS2R R148, SRZ ;  /* 0x0000000000947805 */ /* 0x000fe4000001ff00 */
[----:B------:R-:W-:Y:S02]  /*5580*/  SEL R0, RZ, 0xffffffff, P4 ;  /* 0xffffffffff007807 */ /* 0x000fe40002000000 */
[----:B------:R-:W-:Y:S03]  /*5590*/  P2R R184, PR, RZ, 0x40 ;  /* 0x00000040ffb87803 */ /* 0x000fe60000000000 */
[----:B------:R-:W-:Y:S04]  /*55a0*/  @P6 SHF.L.U32 R4, R180, 0x1f, RZ ;  /* 0x0000001fb4046819 */ /* 0x000fe800000006ff */
[----:B------:R-:W-:Y:S01]  /*55b0*/  @P2 SEL R0, R5, R0, !P3 ;  /* 0x0000000005002207 */ /* 0x000fe20005800000 */
[----:B------:R-:W1:Y:S03]  /*55c0*/  @P6 SYNCS.PHASECHK.TRANS64.TRYWAIT P1, [R3+URZ+0x60], R4 ;  /* 0x00006004030065a7 */ /* 0x000e6600080211ff */
[----:B------:R-:W-:Y:S04]  /*55d0*/  LOP3.LUT R0, R0, 0x1, RZ, 0xc0, !PT ;  /* 0x0000000100007812 */ /* 0x000fe800078ec0ff */
[----:B------:R-:W-:Y:S04]  /*55e0*/  ISETP.NE.U32.AND P5, PT, R0, 0x1, PT ;  /* 0x000000010000780c */ /* 0x000fe80003fa5070 */
[----:B------:R-:W-:Y:S01]  /*55f0*/  P2R R209, PR, RZ, 0x20 ;  /* 0x00000020ffd17803 */ /* 0x000fe20000000000 */
[----:B------:R3:W4:Y:S01]  /*5600*/  SYNCS.PHASECHK.TRANS64.TRYWAIT P0, [R207+URZ+0xb0], R2 ;  /* 0x0000b002cf0075a7 */ /* 0x00072200080011ff */
[----:B-1----:R-:W-:Y:S01]  /*5610*/  @P6 SEL R208, RZ, 0x1, !P1 ;  /* 0x00000001ffd06807 */ /* 0x002fe20004800000 */
[----:B---3--:R-:W-:Y:S06]  /*5620*/  @!P6 BRA `(.L_x_89) ;  /* 0x00000000009ce947 */ /* 0x008fec0003800000 */
[----:B------:R-:W-:Y:S01]  /*5630*/  @P5 IMAD R6, R181, 0x2000, R190 ;  /* 0x00002000b5065824 */ /* 0x000fe200078e02be */
[----:B------:R-:W-:Y:S01]  /*5640*/  ISETP.NE.AND P1, PT, R208, RZ, PT ;  /* 0x000000ffd000720c */ /* 0x000fe20003f25270 */
[----:B------:R-:W-:Y:S01]  /*5650*/  BSSY B0, `(.L_x_90) ;  /* 0x0000010000007945 */ /* 0x000fe20003800000 */
[----:B------:R-:W-:Y:S01]  /*5660*/  CS2R R150, SRZ ;  /* 0x0000000000967805 */ /* 0x000fe2000001ff00 */
[--C-:B------:R-:W-:Y:S01]  /*5670*/  @P5 IMAD R7, R191, -0x10, R6.reuse ;  /* 0xfffffff0bf075824 */ /* 0x100fe200078e0206 */
[----:B------:R-:W-:Y:S01]  /*5680*/  CS2R R148, SRZ ;  /* 0x0000000000947805 */ /* 0x000fe2000001ff00 */
[----:B------:R-:W-:Y:S01]  /*5690*/  @P5 IMAD R5, R189, -0x10, R6 ;  /* 0xfffffff0bd055824 */ /* 0x000fe200078e0206 */
[----:B------:R-:W-:Y:S01]  /*56a0*/  CS2R R158, SRZ ;  /* 0x00000000009e7805 */ /* 0x000fe2000001ff00 */
[----:B------:R-:W-:Y:S01]  /*56b0*/  @P5 IMAD R4, R188, 0x10, R7 ;  /* 0x00000010bc045824 */ /* 0x000fe200078e0207 */
[----:B------:R-:W-:Y:S02]  /*56c0*/  CS2R R156, SRZ ;  /* 0x00000000009c7805 */ /* 0x000fe4000001ff00 */
[----:B------:R-:W-:Y:S02]  /*56d0*/  CS2R R154, SRZ ;  /* 0x00000000009a7805 */ /* 0x000fe4000001ff00 */
[----:B------:R-:W-:Y:S02]  /*56e0*/  CS2R R152, SRZ ;  /* 0x0000000000987805 */ /* 0x000fe4000001ff00 */
[----:B------:R-:W-:Y:S02]  /*56f0*/  CS2R R162, SRZ ;  /* 0x0000000000a27805 */ /* 0x000fe4000001ff00 */
[----:B------:R-:W-:Y:S01]  /*5700*/  CS2R R160, SRZ ;  /* 0x0000000000a07805 */ /* 0x000fe2000001ff00 */
[----:B------:R-:W-:Y:S06]  /*5710*/  @P1 BRA `(.L_x_91) ;  /* 0x00000000000c1947 */ /* 0x000fec0003800000 */
[----:B------:R-:W-:Y:S04]  /*5720*/  SHF.L.U32 R0, R180, 0x1f, RZ ;  /* 0x0000001fb4007819 */ /* 0x000fe800000006ff */
[----:B------:R-:W1:Y:S02]  /*5730*/  SYNCS.PHASECHK.TRANS64.TRYWAIT P1, [R3+URZ+0x60], R0 ;  /* 0x00006000030075a7 */ /* 0x000e6400080211ff */
[----:B-1----:R-:W-:Y:S05]  /*5740*/  @!P1 BRA `(.L_x_92) ;  /* 0x0000003400509947 */ /* 0x002fea0003800000 */
.L_x_91:
[----:B------:R-:W-:Y:S05]  /*5750*/  BSYNC B0 ;  /* 0x0000000000007941 */ /* 0x000fea0003800000 */
.L_x_90:
[----:B------:R-:W-:Y:S01]  /*5760*/  ISETP.NE.AND P1, PT, R209, RZ, PT ;  /* 0x000000ffd100720c */ /* 0x000fe20003f25270 */
[----:B-1----:R-:W-:Y:S02]  /*5770*/  VIADD R3, R3, 0x70 ;  /* 0x0000007003037836 */ /* 0x002fe40000000000 */
[----:B------:R-:W-:Y:S02]  /*5780*/  IMAD.U32 R0, RZ, RZ, UR37 ;  /* 0x00000025ff007e24 */ /* 0x000fe4000f8e00ff */
[----:B------:R-:W-:Y:S03]  /*5790*/  VIADD R181, R181, 0x1 ;  /* 0x00000001b5b57836 */ /* 0x000fe60000000000 */
[----:B------:R-:W-:Y:S05]  /*57a0*/  PRMT R0, R0, 0x654, R3 ;  /* 0x0000065400007816 */ /* 0x000fea0000000003 */
[----:B------:R1:W3:Y:S04]  /*57b0*/  @P1 LDS.128 R148, [R6] ;  /* 0x0000000006941984 */ /* 0x0002e80000000c00 */
[----:B------:R1:W1:Y:S04]  /*57c0*/  @P1 LDS.128 R156, [R5+0x20] ;  /* 0x00002000059c1984 */ /* 0x0002680000000c00 */
[----:B------:R1:W1:Y:S04]  /*57d0*/  @P1 LDS.128 R152, [R7+0x10] ;  /* 0x0000100007981984 */ /* 0x0002680000000c00 */
[----:B------:R1:W1:Y:S01]  /*57e0*/  @P1 LDS.128 R160, [R4+0x10] ;  /* 0x0000100004a01984 */ /* 0x0002620000000c00 */
[C---:B------:R-:W-:Y:S01]  /*57f0*/  ISETP.NE.AND P1, PT, R181.reuse, 0x2, PT ;  /* 0x00000002b500780c */ /* 0x040fe20003f25270 */
[----:B------:R-:W-:Y:S01]  /*5800*/  @!PT LDS RZ, [RZ] ;  /* 0x00000000fffff984 */ /* 0x000fe20000000800 */
[----:B------:R-:W-:Y:S01]  /*5810*/  @!PT LDS RZ, [RZ] ;  /* 0x00000000fffff984 */ /* 0x000fe20000000800 */
[----:B------:R-:W-:Y:S01]  /*5820*/  @!PT LDS RZ, [RZ] ;  /* 0x00000000fffff984 */ /* 0x000fe20000000800 */
[----:B------:R-:W-:Y:S01]  /*5830*/  @!PT LDS RZ, [RZ] ;  /* 0x00000000fffff984 */ /* 0x000fe20000000800 */
[----:B------:R5:W-:Y:S06]  /*5840*/  MEMBAR.ALL.CTA ;  /* 0x0000000000007992 */ /* 0x000bec0000008000 */
[----:B-----5:R-:W5:Y:S01]  /*5850*/  FENCE.VIEW.ASYNC.S ;  /* 0x00000000000073c6 */ /* 0x020f620000000000 */
[----:B------:R-:W-:Y:S02]  /*5860*/  SEL R3, RZ, 0x1, P1 ;  /* 0x00000001ff037807 */ /* 0x000fe40000800000 */
[----:B------:R-:W-:Y:S02]  /*5870*/  SEL R181, R181, RZ, P1 ;  /* 0x000000ffb5b57207 */ /* 0x000fe40000800000 */
[----:B------:R-:W-:Y:S01]  /*5880*/  LOP3.LUT R180, R180, R3, RZ, 0x3c, !PT ;  /* 0x00000003b4b47212 */ /* 0x000fe200078e3cff */
[----:B-----5:R1:W-:Y:S06]  /*5890*/  SYNCS.ARRIVE.TRANS64.RED.A1T0 RZ, [R0+URZ], RZ ;  /* 0x000000ff00ff79a7 */ /* 0x0203ec00081004ff */
.L_x_89:
[----:B------:R-:W-:Y:S05]  /*58a0*/  BSYNC B1 ;  /* 0x0000000000017941 */ /* 0x000fea0003800000 */
.L_x_88:
[----:B-1----:R-:W-:Y:S04]  /*58b0*/  SHF.R.U32.HI R0, RZ, 0x15, R80 ;  /* 0x00000015ff007819 */ /* 0x002fe80000011650 */
[----:B------:R-:W-:Y:S01]  /*58c0*/  LOP3.LUT P1, RZ, R0, 0x3, R173, 0x48, !PT ;  /* 0x0000000300ff7812 */ /* 0x000fe200078248ad */
[----:B------:R-:W-:Y:S01]  /*58d0*/  @!UPT UIADD3 URZ, UPT, UPT, URZ, URZ, URZ ;  /* 0x000000fffffff290 */ /* 0x000fe2000fffe0ff */
[----:B----4-:R-:W-:Y:S11]  /*58e0*/  @P0 BRA `(.L_x_93) ;  /* 0x0000000000080947 */ /* 0x010ff60003800000 */
[----:B------:R-:W1:Y:S02]  /*58f0*/  SYNCS.PHASECHK.TRANS64.TRYWAIT P0, [R207+URZ+0xb0], R2 ;  /* 0x0000b002cf0075a7 */ /* 0x000e6400080011ff */
[----:B-1----:R-:W-:Y:S05]  /*5900*/  @!P0 BRA `(.L_x_94) ;  /* 0x0000003000f48947 */ /* 0x002fea0003800000 */
.L_x_93:
[----:B------:R-:W-:Y:S04]  /*5910*/  BSSY.RECONVERGENT B6, `(.L_x_95) ;  /* 0x0000012000067945 */ /* 0x000fe80003800200 */
[----:B------:R-:W-:Y:S05]  /*5920*/  @!P1 BRA `(.L_x_96) ;  /* 0x0000000000409947 */ /* 0x000fea0003800000 */
[----:B------:R-:W4:Y:S01]  /*5930*/  LDCU.64 UR8, c[0x4][0x70] ;  /* 0x01000e00ff0877ac */ /* 0x000f220008000a00 */
[----:B------:R-:W-:Y:S01]  /*5940*/  MOV R3, 0x0 ;  /* 0x0000000000037802 */ /* 0x000fe20000000f00 */
[----:B------:R-:W-:Y:S02]  /*5950*/  HFMA2 R12, -RZ, RZ, 0, 5.9604644775390625e-08 ;  /* 0x00000001ff0c7431 */ /* 0x000fe400000001ff */
[----:B------:R-:W-:Y:S02]  /*5960*/  IMAD.MOV.U32 R8, RZ, RZ, 0x192 ;  /* 0x00000192ff087424 */ /* 0x000fe400078e00ff */
[----:B------:R-:W-:Y:S01]  /*5970*/  IMAD.MOV.U32 R13, RZ, RZ, RZ ;  /* 0x000000ffff0d7224 */ /* 0x000fe200078e00ff */
[----:B------:R-:W5:Y:S01]  /*5980*/  LDCU.64 UR6, c[0x4][0x78] ;  /* 0x01000f00ff0677ac */ /* 0x000f620008000a00 */
[----:B-1----:R-:W1:Y:S01]  /*5990*/  LDC.64 R2, c[0x4][R3] ;  /* 0x0100000003027b82 */ /* 0x002e620000000a00 */
[----:B------:R-:W2:Y:S01]  /*59a0*/  LDCU.64 UR4, c[0x4][0x10] ;  /* 0x01000200ff0477ac */ /* 0x000ea20008000a00 */
[----:B----4-:R-:W-:Y:S01]  /*59b0*/  MOV R5, UR9 ;  /* 0x0000000900057c02 */ /* 0x010fe20008000f00 */
[----:B------:R-:W-:Y:S01]  /*59c0*/  IMAD.U32 R4, RZ, RZ, UR8 ;  /* 0x00000008ff047e24 */ /* 0x000fe2000f8e00ff */
[----:B-----5:R-:W-:Y:S01]  /*59d0*/  MOV R7, UR7 ;  /* 0x0000000700077c02 */ /* 0x020fe20008000f00 */
[----:B------:R-:W-:Y:S01]  /*59e0*/  IMAD.U32 R6, RZ, RZ, UR6 ;  /* 0x00000006ff067e24 */ /* 0x000fe2000f8e00ff */
[----:B--2---:R-:W-:Y:S01]  /*59f0*/  MOV R11, UR5 ;  /* 0x00000005000b7c02 */ /* 0x004fe20008000f00 */
[----:B------:R-:W-:Y:S02]  /*5a00*/  IMAD.U32 R10, RZ, RZ, UR4 ;  /* 0x00000004ff0a7e24 */ /* 0x000fe4000f8e00ff */
[----:B------:R-:W-:Y:S07]  /*5a10*/  LEPC R20, `(.L_x_96) ;  /* 0x000000001014794e */ /* 0x000fee0000000000 */
[----:B-1-3--:R-:W-:Y:S05]  /*5a20*/  CALL.ABS.NOINC R2 ;  /* 0x0000000002007343 */ /* 0x00afea0003c00000 */
.L_x_96:
[----:B------:R-:W-:Y:S05]  /*5a30*/  BSYNC.RECONVERGENT B6 ;  /* 0x0000000000067941 */ /* 0x000fea0003800200 */
.L_x_95:
[-C--:B---3--:R-:W-:Y:S01]  /*5a40*/  F2FP.F16.E4M3.UNPACK_B R83, R148.reuse ;  /* 0x00000094ff53723e */ /* 0x088fe200020006ff */
[----:B------:R-:W-:Y:S05]  /*5a50*/  WARPSYNC.ALL ;  /* 0x0000000000007948 */ /* 0x000fea0003800000 */
[----:B------:R-:W-:Y:S01]  /*5a60*/  R2UR UR4, R80 ;  /* 0x00000000500472ca */ /* 0x000fe200000e0000 */
[--C-:B------:R-:W-:Y:S01]  /*5a70*/  HADD2.F32 R82, -RZ, R83.reuse.H0_H0 ;  /* 0x20000053ff527230 */ /* 0x100fe20000004100 */
[----:B------:R-:W-:Y:S01]  /*5a80*/  F2FP.F16.E4M3.UNPACK_B R85, R148.H1 ;  /* 0x00000094ff55723e */ /* 0x000fe200030006ff */
[----:B------:R-:W-:Y:S01]  /*5a90*/  HADD2.F32 R83, -RZ, R83.H1_H1 ;  /* 0x30000053ff537230 */ /* 0x000fe20000004100 */
[-C--:B------:R-:W-:Y:S01]  /*5aa0*/  F2FP.F16.E4M3.UNPACK_B R87, R149.reuse ;  /* 0x00000095ff57723e */ /* 0x080fe200020006ff */
[----:B------:R-:W-:Y:S01]  /*5ab0*/  BSSY.RECONVERGENT B0, `(.L_x_97) ;  /* 0x000011d000007945 */ /* 0x000fe20003800200 */
[----:B------:R-:W-:Y:S01]  /*5ac0*/  F2FP.F16.E4M3.UNPACK_B R89, R149.H1 ;  /* 0x00000095ff59723e */ /* 0x000fe200030006ff */
[----:B------:R-:W-:Y:S01]  /*5ad0*/  HADD2.F32 R84, -RZ, R85.H0_H0 ;  /* 0x20000055ff547230 */ /* 0x000fe20000004100 */
[-C--:B------:R-:W-:Y:S01]  /*5ae0*/  F2FP.F16.E4M3.UNPACK_B R91, R150.reuse ;  /* 0x00000096ff5b723e */ /* 0x080fe200020006ff */
[----:B------:R-:W-:Y:S01]  /*5af0*/  HADD2.F32 R88, -RZ, R87.H1_H1 ;  /* 0x30000057ff587230 */ /* 0x000fe20000004100 */
[----:B------:R-:W-:Y:S01]  /*5b00*/  F2FP.F16.E4M3.UNPACK_B R93, R150.H1 ;  /* 0x00000096ff5d723e */ /* 0x000fe200030006ff */
[----:B------:R-:W-:Y:S01]  /*5b10*/  HADD2.F32 R86, -RZ, R85.H1_H1 ;  /* 0x30000055ff567230 */ /* 0x000fe20000004100 */
[-C--:B------:R-:W-:Y:S01]  /*5b20*/  F2FP.F16.E4M3.UNPACK_B R95, R151.reuse ;  /* 0x00000097ff5f723e */ /* 0x080fe200020006ff */
[----:B------:R-:W2:Y:S01]  /*5b30*/  LDTM.x64 R4, tmem[UR4] ;  /* 0x00000004000479ee */ /* 0x000ea20008340000 */
[----:B------:R-:W-:Y:S01]  /*5b40*/  F2FP.F16.E4M3.UNPACK_B R97, R151.H1 ;  /* 0x00000097ff61723e */ /* 0x000fe200030006ff */
[----:B------:R-:W-:Y:S01]  /*5b50*/  HADD2.F32 R85, -RZ, R87.H0_H0 ;  /* 0x20000057ff557230 */ /* 0x000fe20000004100 */
[-C--:B------:R-:W-:Y:S01]  /*5b60*/  F2FP.F16.E4M3.UNPACK_B R99, R152.reuse ;  /* 0x00000098ff63723e */ /* 0x080fe200020006ff */
[----:B------:R-:W-:Y:S01]  /*5b70*/  HADD2.F32 R87, -RZ, R89.H0_H0 ;  /* 0x20000059ff577230 */ /* 0x000fe20000004100 */
[----:B------:R-:W-:Y:S01]  /*5b80*/  F2FP.F16.E4M3.UNPACK_B R101, R152.H1 ;  /* 0x00000098ff65723e */ /* 0x000fe200030006ff */
[----:B------:R-:W-:Y:S01]  /*5b90*/  HADD2.F32 R92, -RZ, R91.H1_H1 ;  /* 0x3000005bff5c7230 */ /* 0x000fe20000004100 */
[----:B------:R-:W-:Y:S01]  /*5ba0*/  ISETP.NE.AND P6, PT, R184, RZ, PT ;  /* 0x000000ffb800720c */ /* 0x000fe20003fc5270 */
[----:B------:R-:W-:Y:S01]  /*5bb0*/  HADD2.F32 R96, -RZ, R95.H1_H1 ;  /* 0x3000005fff607230 */ /* 0x000fe20000004100 */
[----:B------:R-:W-:Y:S01]  /*5bc0*/  SHF.L.U32 R211, R176, 0x4, RZ ;  /* 0x00000004b0d37819 */ /* 0x000fe200000006ff */
[----:B------:R-:W-:Y:S01]  /*5bd0*/  HADD2.F32 R100, -RZ, R99.H1_H1 ;  /* 0x30000063ff647230 */ /* 0x000fe20000004100 */
[----:B------:R-:W-:Y:S01]  /*5be0*/  SHF.L.U32 R219, R175, 0x4, RZ ;  /* 0x00000004afdb7819 */ /* 0x000fe200000006ff */
[----:B------:R-:W-:Y:S01]  /*5bf0*/  HADD2.F32 R90, -RZ, R89.H1_H1 ;  /* 0x30000059ff5a7230 */ /* 0x000fe20000004100 */
[C---:B------:R-:W-:Y:S01]  /*5c00*/  IADD3 R204, PT, PT, R190.reuse, R211, RZ ;  /* 0x000000d3becc7210 */ /* 0x040fe20007ffe0ff */
[----:B------:R-:W-:Y:S01]  /*5c10*/  HADD2.F32 R89, -RZ, R91.H0_H0 ;  /* 0x2000005bff597230 */ /* 0x000fe20000004100 */
[----:B------:R-:W-:Y:S01]  /*5c20*/  IADD3 R206, PT, PT, R190, R219, RZ ;  /* 0x000000dbbece7210 */ /* 0x000fe20007ffe0ff */
[--C-:B------:R-:W-:Y:S01]  /*5c30*/  HADD2.F32 R91, -RZ, R93.reuse.H0_H0 ;  /* 0x2000005dff5b7230 */ /* 0x100fe20000004100 */
[----:B------:R-:W-:Y:S01]  /*5c40*/  SHF.L.U32 R217, R188, 0x4, RZ ;  /* 0x00000004bcd97819 */ /* 0x000fe200000006ff */
[----:B------:R-:W-:Y:S01]  /*5c50*/  HADD2.F32 R94, -RZ, R93.H1_H1 ;  /* 0x3000005dff5e7230 */ /* 0x000fe20000004100 */
[-C--:B------:R-:W-:Y:S01]  /*5c60*/  F2FP.F16.E4M3.UNPACK_B R103, R153.reuse ;  /* 0x00000099ff67723e */ /* 0x080fe200020006ff */
[----:B------:R-:W-:Y:S01]  /*5c70*/  HADD2.F32 R93, -RZ, R95.H0_H0 ;  /* 0x2000005fff5d7230 */ /* 0x000fe20000004100 */
[----:B------:R-:W-:Y:S01]  /*5c80*/  IADD3 R205, PT, PT, R217, R204, RZ ;  /* 0x000000ccd9cd7210 */ /* 0x000fe20007ffe0ff */
[----:B------:R-:W-:Y:S01]  /*5c90*/  HADD2.F32 R95, -RZ, R97.H0_H0 ;  /* 0x20000061ff5f7230 */ /* 0x000fe20000004100 */
[----:B------:R-:W-:Y:S01]  /*5ca0*/  F2FP.F16.E4M3.UNPACK_B R105, R153.H1 ;  /* 0x00000099ff69723e */ /* 0x000fe200030006ff */
[C---:B--2---:R-:W-:Y:S01]  /*5cb0*/  FMUL R0, R78.reuse, R4 ;  /* 0x000000044e007220 */ /* 0x044fe20000400000 */
[C---:B-1----:R-:W-:Y:S01]  /*5cc0*/  FMUL R2, R78.reuse, R5 ;  /* 0x000000054e027220 */ /* 0x042fe20000400000 */
[C---:B------:R-:W-:Y:S01]  /*5cd0*/  FMUL R4, R78.reuse, R8 ;  /* 0x000000084e047220 */ /* 0x040fe20000400000 */
[C---:B------:R-:W-:Y:S01]  /*5ce0*/  FMUL R5, R78.reuse, R9 ;  /* 0x000000094e057220 */ /* 0x040fe20000400000 */
[C---:B------:R-:W-:Y:S01]  /*5cf0*/  FFMA R0, R81.reuse, R82, R0 ;  /* 0x0000005251007223 */ /* 0x040fe20000000000 */
[C---:B------:R-:W-:Y:S01]  /*5d00*/  FFMA R2, R81.reuse, R83, R2 ;  /* 0x0000005351027223 */ /* 0x040fe20000000002 */
[C---:B------:R-:W-:Y:S01]  /*5d10*/  FMUL R8, R78.reuse, R12 ;  /* 0x0000000c4e087220 */ /* 0x040fe20000400000 */
[C---:B------:R-:W-:Y:S01]  /*5d20*/  FMUL R9, R78.reuse, R13 ;  /* 0x0000000d4e097220 */ /* 0x040fe20000400000 */
[C---:B------:R-:W-:Y:S01]  /*5d30*/  FMUL R12, R78.reuse, R16 ;  /* 0x000000104e0c7220 */ /* 0x040fe20000400000 */
[C---:B------:R-:W-:Y:S01]  /*5d40*/  FMUL R13, R78.reuse, R17 ;  /* 0x000000114e0d7220 */ /* 0x040fe20000400000 */
[C---:B------:R-:W-:Y:S01]  /*5d50*/  FMUL R16, R78.reuse, R20 ;  /* 0x000000144e107220 */ /* 0x040fe20000400000 */
[C---:B------:R-:W-:Y:S01]  /*5d60*/  FMUL R17, R78.reuse, R21 ;  /* 0x000000154e117220 */ /* 0x040fe20000400000 */
[----:B------:R-:W-:Y:S02]  /*5d70*/  HADD2.F32 R104, -RZ, R103.H1_H1 ;  /* 0x30000067ff687230 */ /* 0x000fe40000004100 */
[C---:B------:R-:W-:Y:S01]  /*5d80*/  FMUL R20, R78.reuse, R24 ;  /* 0x000000184e147220 */ /* 0x040fe20000400000 */
[C---:B------:R-:W-:Y:S01]  /*5d90*/  FMUL R21, R78.reuse, R25 ;  /* 0x000000194e157220 */ /* 0x040fe20000400000 */
[C---:B------:R-:W-:Y:S01]  /*5da0*/  FMUL R24, R78.reuse, R28 ;  /* 0x0000001c4e187220 */ /* 0x040fe20000400000 */
[C---:B------:R-:W-:Y:S01]  /*5db0*/  FMUL R25, R78.reuse, R29 ;  /* 0x0000001d4e197220 */ /* 0x040fe20000400000 */
[C---:B------:R-:W-:Y:S01]  /*5dc0*/  FMUL R28, R78.reuse, R32 ;  /* 0x000000204e1c7220 */ /* 0x040fe20000400000 */
[C---:B------:R-:W-:Y:S01]  /*5dd0*/  FMUL R29, R78.reuse, R33 ;  /* 0x000000214e1d7220 */ /* 0x040fe20000400000 */
[C---:B------:R-:W-:Y:S01]  /*5de0*/  FMUL R32, R78.reuse, R36 ;  /* 0x000000244e207220 */ /* 0x040fe20000400000 */
[----:B------:R-:W-:Y:S01]  /*5df0*/  F2FP.F16.E4M3.UNPACK_B R107, R154 ;  /* 0x0000009aff6b723e */ /* 0x000fe200020006ff */
[C---:B------:R-:W-:Y:S01]  /*5e00*/  FMUL R33, R78.reuse, R37 ;  /* 0x000000254e217220 */ /* 0x040fe20000400000 */
[C---:B------:R-:W-:Y:S01]  /*5e10*/  FMUL R36, R78.reuse, R40 ;  /* 0x000000284e247220 */ /* 0x040fe20000400000 */
[----:B------:R-:W-:Y:S01]  /*5e20*/  F2FP.F16.E4M3.UNPACK_B R109, R154.H1 ;  /* 0x0000009aff6d723e */ /* 0x000fe200030006ff */
[C---:B------:R-:W-:Y:S01]  /*5e30*/  FMUL R37, R78.reuse, R41 ;  /* 0x000000294e257220 */ /* 0x040fe20000400000 */
[----:B------:R-:W-:Y:S02]  /*5e40*/  HADD2.F32 R108, -RZ, R107.H1_H1 ;  /* 0x3000006bff6c7230 */ /* 0x000fe40000004100 */
        /* <DEDUP_REMOVED lines=26> */
[C---:B------:R-:W-:Y:S01]  /*5ff0*/  FFMA R3, R81.reuse, R84, R3 ;  /* 0x0000005451037223 */ /* 0x040fe20000000003 */
[C---:B------:R-:W-:Y:S01]  /*6000*/  FFMA R7, R81.reuse, R86, R7 ;  /* 0x0000005651077223 */ /* 0x040fe20000000007 */
[----:B------:R-:W-:Y:S01]  /*6010*/  F2FP.F16.E4M3.UNPACK_B R127, R159 ;  /* 0x0000009fff7f723e */ /* 0x000fe200020006ff */
[C---:B------:R-:W-:Y:S01]  /*6020*/  FFMA R4, R81.reuse, R85, R4 ;  /* 0x0000005551047223 */ /* 0x040fe20000000004 */
[C---:B------:R-:W-:Y:S01]  /*6030*/  FFMA R5, R81.reuse, R88, R5 ;  /* 0x0000005851057223 */ /* 0x040fe20000000005 */
[----:B------:R-:W-:Y:S01]  /*6040*/  F2FP.F16.E4M3.UNPACK_B R129, R159.H1 ;  /* 0x0000009fff81723e */ /* 0x000fe200030006ff */
[----:B------:R-:W-:Y:S01]  /*6050*/  FFMA R6, R81, R87, R6 ;  /* 0x0000005751067223 */ /* 0x000fe20000000006 */
[----:B------:R-:W-:Y:S01]  /*6060*/  F2FP.SATFINITE.E4M3.F32.PACK_AB_MERGE_C R185, R7, R3, RZ ;  /* 0x0000000307b9723e */ /* 0x000fe200048070ff */
[----:B------:R-:W-:Y:S02]  /*6070*/  HADD2.F32 R124, -RZ, R123.H1_H1 ;  /* 0x3000007bff7c7230 */ /* 0x000fe40000004100 */
[----:B------:R-:W-:Y:S01]  /*6080*/  FMUL R11, R78, R11 ;  /* 0x0000000b4e0b7220 */ /* 0x000fe20000400000 */
[----:B------:R-:W-:Y:S01]  /*6090*/  HADD2.F32 R128, -RZ, R127.H1_H1 ;  /* 0x3000007fff807230 */ /* 0x000fe20000004100 */
[----:B------:R-:W-:Y:S01]  /*60a0*/  F2FP.SATFINITE.E4M3.F32.PACK_AB_MERGE_C R184, R2, R0, R185 ;  /* 0x0000000002b8723e */ /* 0x000fe200048070b9 */
[C---:B------:R-:W-:Y:S01]  /*60b0*/  FMUL R10, R78.reuse, R14 ;  /* 0x0000000e4e0a7220 */ /* 0x040fe20000400000 */
[C---:B------:R-:W-:Y:S01]  /*60c0*/  FFMA R11, R81.reuse, R90, R11 ;  /* 0x0000005a510b7223 */ /* 0x040fe2000000000b */
[C---:B------:R-:W-:Y:S01]  /*60d0*/  FFMA R8, R81.reuse, R89, R8 ;  /* 0x0000005951087223 */ /* 0x040fe20000000008 */
[----:B------:R-:W-:Y:S01]  /*60e0*/  FFMA R9, R81, R92, R9 ;  /* 0x0000005c51097223 */ /* 0x000fe20000000009 */
[----:B------:R-:W-:Y:S01]  /*60f0*/  F2FP.F16.E4M3.UNPACK_B R131, R160 ;  /* 0x000000a0ff83723e */ /* 0x000fe200020006ff */
[----:B------:R-:W-:Y:S01]  /*6100*/  HADD2.F32 R98, -RZ, R97.H1_H1 ;  /* 0x30000061ff627230 */ /* 0x000fe20000004100 */
[----:B------:R-:W-:Y:S01]  /*6110*/  F2FP.SATFINITE.E4M3.F32.PACK_AB_MERGE_C R186, R11, R6, RZ ;  /* 0x000000060bba723e */ /* 0x000fe200048070ff */
[----:B------:R-:W-:Y:S01]  /*6120*/  FFMA R10, R81, R91, R10 ;  /* 0x0000005b510a7223 */ /* 0x000fe2000000000a */
[----:B------:R-:W-:Y:S02]  /*6130*/  HADD2.F32 R97, -RZ, R99.H0_H0 ;  /* 0x20000063ff617230 */ /* 0x000fe40000004100 */
[C---:B------:R-:W-:Y:S01]  /*6140*/  FMUL R15, R78.reuse, R15 ;  /* 0x0000000f4e0f7220 */ /* 0x040fe20000400000 */
[----:B------:R-:W-:Y:S01]  /*6150*/  F2FP.SATFINITE.E4M3.F32.PACK_AB_MERGE_C R185, R5, R4, R186 ;  /* 0x0000000405b9723e */ /* 0x000fe200048070ba */
[----:B------:R-:W-:Y:S02]  /*6160*/  HADD2.F32 R132, -RZ, R131.H1_H1 ;  /* 0x30000083ff847230 */ /* 0x000fe40000004100 */
[C---:B------:R-:W-:Y:S01]  /*6170*/  FMUL R14, R78.reuse, R18 ;  /* 0x000000124e0e7220 */ /* 0x040fe20000400000 */
[C---:B------:R-:W-:Y:S01]  /*6180*/  FFMA R15, R81.reuse, R94, R15 ;  /* 0x0000005e510f7223 */ /* 0x040fe2000000000f */
[C---:B------:R-:W-:Y:S01]  /*6190*/  FFMA R12, R81.reuse, R93, R12 ;  /* 0x0000005d510c7223 */ /* 0x040fe2000000000c */
[----:B------:R-:W-:Y:S01]  /*61a0*/  FFMA R13, R81, R96, R13 ;  /* 0x00000060510d7223 */ /* 0x000fe2000000000d */
[----:B------:R-:W-:Y:S01]  /*61b0*/  F2FP.F16.E4M3.UNPACK_B R133, R160.H1 ;  /* 0x000000a0ff85723e */ /* 0x000fe200030006ff */
[--C-:B------:R-:W-:Y:S01]  /*61c0*/  HADD2.F32 R99, -RZ, R101.reuse.H0_H0 ;  /* 0x20000065ff637230 */ /* 0x100fe20000004100 */
[----:B------:R-:W-:Y:S01]  /*61d0*/  F2FP.SATFINITE.E4M3.F32.PACK_AB_MERGE_C R186, R15, R10, RZ ;  /* 0x0000000a0fba723e */ /* 0x000fe200048070ff */
[----:B------:R-:W-:Y:S01]  /*61e0*/  FFMA R14, R81, R95, R14 ;  /* 0x0000005f510e7223 */ /* 0x000fe2000000000e */
[C---:B------:R-:W-:Y:S01]  /*61f0*/  FMUL R19, R78.reuse, R19 ;  /* 0x000000134e137220 */ /* 0x040fe20000400000 */
[----:B------:R-:W-:Y:S01]  /*6200*/  HADD2.F32 R102, -RZ, R101.H1_H1 ;  /* 0x30000065ff667230 */ /* 0x000fe20000004100 */
[----:B------:R-:W-:Y:S01]  /*6210*/  F2FP.SATFINITE.E4M3.F32.PACK_AB_MERGE_C R186, R9, R8, R186 ;  /* 0x0000000809ba723e */ /* 0x000fe200048070ba */
[----:B------:R-:W-:Y:S02]  /*6220*/  HADD2.F32 R101, -RZ, R103.H0_H0 ;  /* 0x20000067ff657230 */ /* 0x000fe40000004100 */
[C---:B------:R-:W-:Y:S01]  /*6230*/  FFMA R19, R81.reuse, R98, R19 ;  /* 0x0000006251137223 */ /* 0x040fe20000000013 */
[C---:B------:R-:W-:Y:S01]  /*6240*/  FFMA R16, R81.reuse, R97, R16 ;  /* 0x0000006151107223 */ /* 0x040fe20000000010 */
[----:B------:R-:W-:Y:S01]  /*6250*/  FFMA R17, R81, R100, R17 ;  /* 0x0000006451117223 */ /* 0x000fe20000000011 */
[C---:B------:R-:W-:Y:S01]  /*6260*/  FMUL R18, R78.reuse, R22 ;  /* 0x000000164e127220 */ /* 0x040fe20000400000 */
[----:B------:R-:W-:Y:S01]  /*6270*/  F2FP.F16.E4M3.UNPACK_B R135, R161 ;  /* 0x000000a1ff87723e */ /* 0x000fe200020006ff */
        /* <DEDUP_REMOVED lines=10> */
[----:B------:R1:W-:Y:S01]  /*6320*/  STS.128 [R172+UR49+0x4200], R184 ;  /* 0x004200b8ac007988 */ /* 0x0003e20008000c31 */
[----:B------:R-:W-:Y:S01]  /*6330*/  HADD2.F32 R136, -RZ, R135.H1_H1 ;  /* 0x30000087ff887230 */ /* 0x000fe20000004100 */
[----:B------:R-:W-:Y:S01]  /*6340*/  F2FP.SATFINITE.E4M3.F32.PACK_AB_MERGE_C R196, R23, R18, RZ ;  /* 0x0000001217c4723e */ /* 0x000fe200048070ff */
[C---:B------:R-:W-:Y:S01]  /*6350*/  FMUL R22, R78.reuse, R26 ;  /* 0x0000001a4e167220 */ /* 0x040fe20000400000 */
[C---:B------:R-:W-:Y:S01]  /*6360*/  FMUL R27, R78.reuse, R27 ;  /* 0x0000001b4e1b7220 */ /* 0x040fe20000400000 */
[--C-:B------:R-:W-:Y:S01]  /*6370*/  HADD2.F32 R107, -RZ, R109.reuse.H0_H0 ;  /* 0x2000006dff6b7230 */ /* 0x100fe20000004100 */
[----:B------:R-:W-:Y:S01]  /*6380*/  F2FP.SATFINITE.E4M3.F32.PACK_AB_MERGE_C R196, R17, R16, R196 ;  /* 0x0000001011c4723e */ /* 0x000fe200048070c4 */
[C---:B------:R-:W-:Y:S01]  /*6390*/  FFMA R22, R81.reuse, R103, R22 ;  /* 0x0000006751167223 */ /* 0x040fe20000000016 */
[C---:B------:R-:W-:Y:S01]  /*63a0*/  FFMA R27, R81.reuse, R106, R27 ;  /* 0x0000006a511b7223 */ /* 0x040fe2000000001b */
[C---:B------:R-:W-:Y:S01]  /*63b0*/  FFMA R24, R81.reuse, R105, R24 ;  /* 0x0000006951187223 */ /* 0x040fe20000000018 */
[----:B------:R-:W-:Y:S01]  /*63c0*/  F2FP.F16.E4M3.UNPACK_B R137, R161.H1 ;  /* 0x000000a1ff89723e */ /* 0x000fe200030006ff */
[----:B------:R-:W-:Y:S02]  /*63d0*/  HADD2.F32 R110, -RZ, R109.H1_H1 ;  /* 0x3000006dff6e7230 */ /* 0x000fe40000004100 */
[----:B------:R-:W-:Y:S01]  /*63e0*/  FFMA R25, R81, R108, R25 ;  /* 0x0000006c51197223 */ /* 0x000fe20000000019 */
[----:B------:R-:W-:Y:S01]  /*63f0*/  F2FP.SATFINITE.E4M3.F32.PACK_AB_MERGE_C R197, R27, R22, RZ ;  /* 0x000000161bc5723e */ /* 0x000fe200048070ff */
[----:B------:R-:W-:Y:S02]  /*6400*/  HADD2.F32 R109, -RZ, R111.H0_H0 ;  /* 0x2000006fff6d7230 */ /* 0x000fe40000004100 */
[C---:B------:R-:W-:Y:S01]  /*6410*/  FMUL R26, R78.reuse, R30 ;  /* 0x0000001e4e1a7220 */ /* 0x040fe20000400000 */
[C---:B------:R-:W-:Y:S01]  /*6420*/  FMUL R31, R78.reuse, R31 ;  /* 0x0000001f4e1f7220 */ /* 0x040fe20000400000 */
[--C-:B------:R-:W-:Y:S01]  /*6430*/  HADD2.F32 R111, -RZ, R113.reuse.H0_H0 ;  /* 0x20000071ff6f7230 */ /* 0x100fe20000004100 */
[----:B------:R-:W-:Y:S01]  /*6440*/  F2FP.SATFINITE.E4M3.F32.PACK_AB_MERGE_C R197, R21, R20, R197 ;  /* 0x0000001415c5723e */ /* 0x000fe200048070c5 */
[C---:B------:R-:W-:Y:S01]  /*6450*/  FFMA R26, R81.reuse, R107, R26 ;  /* 0x0000006b511a7223 */ /* 0x040fe2000000001a */
[C---:B------:R-:W-:Y:S01]  /*6460*/  FFMA R31, R81.reuse, R110, R31 ;  /* 0x0000006e511f7223 */ /* 0x040fe2000000001f */
[C---:B------:R-:W-:Y:S01]  /*6470*/  FFMA R28, R81.reuse, R109, R28 ;  /* 0x0000006d511c7223 */ /* 0x040fe2000000001c */
[----:B------:R-:W-:Y:S01]  /*6480*/  F2FP.F16.E4M3.UNPACK_B R139, R162 ;  /* 0x000000a2ff8b723e */ /* 0x000fe200020006ff */
[----:B------:R-:W-:Y:S02]  /*6490*/  HADD2.F32 R114, -RZ, R113.H1_H1 ;  /* 0x30000071ff727230 */ /* 0x000fe40000004100 */
[----:B------:R-:W-:Y:S01]  /*64a0*/  FFMA R29, R81, R112, R29 ;  /* 0x00000070511d7223 */ /* 0x000fe2000000001d */
[----:B------:R-:W-:Y:S01]  /*64b0*/  F2FP.SATFINITE.E4M3.F32.PACK_AB_MERGE_C R198, R31, R26, RZ ;  /* 0x0000001a1fc6723e */ /* 0x000fe200048070ff */
[----:B------:R-:W-:Y:S02]  /*64c0*/  HADD2.F32 R113, -RZ, R115.H0_H0 ;  /* 0x20000073ff717230 */ /* 0x000fe40000004100 */
[C---:B------:R-:W-:Y:S01]  /*64d0*/  FMUL R30, R78.reuse, R34 ;  /* 0x000000224e1e7220 */ /* 0x040fe20000400000 */
[----:B------:R-:W-:Y:S01]  /*64e0*/  HADD2.F32 R140, -RZ, R139.H1_H1 ;  /* 0x3000008bff8c7230 */ /* 0x000fe20000004100 */
[----:B------:R-:W-:Y:S01]  /*64f0*/  F2FP.SATFINITE.E4M3.F32.PACK_AB_MERGE_C R198, R25, R24, R198 ;  /* 0x0000001819c6723e */ /* 0x000fe200048070c6 */
[C---:B------:R-:W-:Y:S01]  /*6500*/  FMUL R35, R78.reuse, R35 ;  /* 0x000000234e237220 */ /* 0x040fe20000400000 */
[--C-:B------:R-:W-:Y:S02]  /*6510*/  HADD2.F32 R115, -RZ, R117.reuse.H0_H0 ;  /* 0x20000075ff737230 */ /* 0x100fe40000004100 */
[C---:B------:R-:W-:Y:S01]  /*6520*/  FFMA R30, R81.reuse, R111, R30 ;  /* 0x0000006f511e7223 */ /* 0x040fe2000000001e */
[----:B------:R-:W-:Y:S02]  /*6530*/  HADD2.F32 R118, -RZ, R117.H1_H1 ;  /* 0x30000075ff767230 */ /* 0x000fe40000004100 */
[C---:B------:R-:W-:Y:S01]  /*6540*/  FFMA R35, R81.reuse, R114, R35 ;  /* 0x0000007251237223 */ /* 0x040fe20000000023 */
[C---:B------:R-:W-:Y:S01]  /*6550*/  FFMA R32, R81.reuse, R113, R32 ;  /* 0x0000007151207223 */ /* 0x040fe20000000020 */
[----:B------:R-:W-:Y:S01]  /*6560*/  F2FP.F16.E4M3.UNPACK_B R141, R162.H1 ;  /* 0x000000a2ff8d723e */ /* 0x000fe200030006ff */
[----:B------:R-:W-:Y:S01]  /*6570*/  FFMA R33, R81, R116, R33 ;  /* 0x0000007451217223 */ /* 0x000fe20000000021 */
[----:B------:R-:W-:Y:S01]  /*6580*/  HADD2.F32 R117, -RZ, R119.H0_H0 ;  /* 0x20000077ff757230 */ /* 0x000fe20000004100 */
        /* <DEDUP_REMOVED lines=9> */
[----:B------:R1:W-:Y:S01]  /*6620*/  STS.128 [R204+0x4010], R196 ;  /* 0x004010c4cc007388 */ /* 0x0003e20000000c00 */
[----:B------:R-:W-:Y:S01]  /*6630*/  FFMA R37, R81, R120, R37 ;  /* 0x0000007851257223 */ /* 0x000fe20000000025 */
[----:B------:R-:W-:Y:S01]  /*6640*/  F2FP.SATFINITE.E4M3.F32.PACK_AB_MERGE_C R200, R39, R34, RZ ;  /* 0x0000002227c8723e */ /* 0x000fe200048070ff */
[----:B------:R-:W-:Y:S02]  /*6650*/  HADD2.F32 R122, -RZ, R121.H1_H1 ;  /* 0x30000079ff7a7230 */ /* 0x000fe40000004100 */
[C---:B------:R-:W-:Y:S01]  /*6660*/  FMUL R38, R78.reuse, R42 ;  /* 0x0000002a4e267220 */ /* 0x040fe20000400000 */
[----:B------:R-:W-:Y:S01]  /*6670*/  HADD2.F32 R121, -RZ, R123.H0_H0 ;  /* 0x2000007bff797230 */ /* 0x000fe20000004100 */
[----:B------:R-:W-:Y:S01]  /*6680*/  F2FP.SATFINITE.E4M3.F32.PACK_AB_MERGE_C R200, R33, R32, R200 ;  /* 0x0000002021c8723e */ /* 0x000fe200048070c8 */
[----:B------:R-:W-:Y:S02]  /*6690*/  HADD2.F32 R144, -RZ, R143.H1_H1 ;  /* 0x3000008fff907230 */ /* 0x000fe40000004100 */
[C---:B------:R-:W-:Y:S01]  /*66a0*/  FFMA R38, R81.reuse, R119, R38 ;  /* 0x0000007751267223 */ /* 0x040fe20000000026 */
[C---:B------:R-:W-:Y:S01]  /*66b0*/  FMUL R43, R78.reuse, R43 ;  /* 0x0000002b4e2b7220 */ /* 0x040fe20000400000 */
[--C-:B------:R-:W-:Y:S02]  /*66c0*/  HADD2.F32 R123, -RZ, R125.reuse.H0_H0 ;  /* 0x2000007dff7b7230 */ /* 0x100fe40000004100 */
[C---:B------:R-:W-:Y:S01]  /*66d0*/  FMUL R42, R78.reuse, R46 ;  /* 0x0000002e4e2a7220 */ /* 0x040fe20000400000 */
[----:B------:R-:W-:Y:S02]  /*66e0*/  HADD2.F32 R126, -RZ, R125.H1_H1 ;  /* 0x3000007dff7e7230 */ /* 0x000fe40000004100 */
[C---:B------:R-:W-:Y:S01]  /*66f0*/  FFMA R43, R81.reuse, R122, R43 ;  /* 0x0000007a512b7223 */ /* 0x040fe2000000002b */
[----:B------:R-:W-:Y:S01]  /*6700*/  F2FP.F16.E4M3.UNPACK_B R145, R163.H1 ;  /* 0x000000a3ff91723e */ /* 0x000fe200030006ff */
[C---:B------:R-:W-:Y:S01]  /*6710*/  FFMA R40, R81.reuse, R121, R40 ;  /* 0x0000007951287223 */ /* 0x040fe20000000028 */
[----:B------:R-:W-:Y:S01]  /*6720*/  FFMA R41, R81, R124, R41 ;  /* 0x0000007c51297223 */ /* 0x000fe20000000029 */
[----:B------:R-:W-:Y:S01]  /*6730*/  ISETP.NE.AND P0, PT, R193, RZ, PT ;  /* 0x000000ffc100720c */ /* 0x000fe20003f05270 */
[----:B------:R-:W-:Y:S01]  /*6740*/  HADD2.F32 R125, -RZ, R127.H0_H0 ;  /* 0x2000007fff7d7230 */ /* 0x000fe20000004100 */
[----:B------:R-:W-:Y:S01]  /*6750*/  F2FP.SATFINITE.E4M3.F32.PACK_AB_MERGE_C R201, R43, R38, RZ ;  /* 0x000000262bc9723e */ /* 0x000fe200048070ff */
[----:B------:R-:W-:Y:S01]  /*6760*/  FFMA R42, R81, R123, R42 ;  /* 0x0000007b512a7223 */ /* 0x000fe2000000002a */
[C---:B------:R-:W-:Y:S01]  /*6770*/  FMUL R47, R78.reuse, R47 ;  /* 0x0000002f4e2f7220 */ /* 0x040fe20000400000 */
[--C-:B------:R-:W-:Y:S01]  /*6780*/  HADD2.F32 R127, -RZ, R129.reuse.H0_H0 ;  /* 0x20000081ff7f7230 */ /* 0x100fe20000004100 */
[----:B------:R-:W-:Y:S01]  /*6790*/  F2FP.SATFINITE.E4M3.F32.PACK_AB_MERGE_C R201, R37, R36, R201 ;  /* 0x0000002425c9723e */ /* 0x000fe200048070c9 */
[----:B------:R-:W-:Y:S02]  /*67a0*/  HADD2.F32 R130, -RZ, R129.H1_H1 ;  /* 0x30000081ff827230 */ /* 0x000fe40000004100 */
[C---:B------:R-:W-:Y:S01]  /*67b0*/  FFMA R47, R81.reuse, R126, R47 ;  /* 0x0000007e512f7223 */ /* 0x040fe2000000002f */
[C---:B------:R-:W-:Y:S01]  /*67c0*/  FFMA R44, R81.reuse, R125, R44 ;  /* 0x0000007d512c7223 */ /* 0x040fe2000000002c */
[C---:B------:R-:W-:Y:S01]  /*67d0*/  FFMA R45, R81.reuse, R128, R45 ;  /* 0x00000080512d7223 */ /* 0x040fe2000000002d */
[----:B------:R-:W-:Y:S02]  /*67e0*/  HADD2.F32 R129, -RZ, R131.H0_H0 ;  /* 0x20000083ff817230 */ /* 0x000fe40000004100 */
[C---:B------:R-:W-:Y:S01]  /*67f0*/  FMUL R46, R78.reuse, R50 ;  /* 0x000000324e2e7220 */ /* 0x040fe20000400000 */
[C---:B------:R-:W-:Y:S01]  /*6800*/  FMUL R51, R78.reuse, R51 ;  /* 0x000000334e337220 */ /* 0x040fe20000400000 */
[--C-:B------:R-:W-:Y:S02]  /*6810*/  HADD2.F32 R131, -RZ, R133.reuse.H0_H0 ;  /* 0x20000085ff837230 */ /* 0x100fe40000004100 */
[C---:B------:R-:W-:Y:S01]  /*6820*/  FMUL R50, R78.reuse, R54 ;  /* 0x000000364e327220 */ /* 0x040fe20000400000 */
[C---:B------:R-:W-:Y:S01]  /*6830*/  FFMA R46, R81.reuse, R127, R46 ;  /* 0x0000007f512e7223 */ /* 0x040fe2000000002e */
[----:B------:R-:W-:Y:S02]  /*6840*/  HADD2.F32 R134, -RZ, R133.H1_H1 ;  /* 0x30000085ff867230 */ /* 0x000fe40000004100 */
[C---:B------:R-:W-:Y:S01]  /*6850*/  FFMA R51, R81.reuse, R130, R51 ;  /* 0x0000008251337223 */ /* 0x040fe20000000033 */
[----:B------:R-:W-:Y:S02]  /*6860*/  HADD2.F32 R133, -RZ, R135.H0_H0 ;  /* 0x20000087ff857230 */ /* 0x000fe40000004100 */
[C---:B------:R-:W-:Y:S01]  /*6870*/  FMUL R55, R78.reuse, R55 ;  /* 0x000000374e377220 */ /* 0x040fe20000400000 */
[C---:B------:R-:W-:Y:S01]  /*6880*/  FFMA R48, R81.reuse, R129, R48 ;  /* 0x0000008151307223 */ /* 0x040fe20000000030 */
[C---:B------:R-:W-:Y:S01]  /*6890*/  FFMA R49, R81.reuse, R132, R49 ;  /* 0x0000008451317223 */ /* 0x040fe20000000031 */
[--C-:B------:R-:W-:Y:S02]  /*68a0*/  HADD2.F32 R135, -RZ, R137.reuse.H0_H0 ;  /* 0x20000089ff877230 */ /* 0x100fe40000004100 */
[C---:B------:R-:W-:Y:S01]  /*68b0*/  FFMA R50, R81.reuse, R131, R50 ;  /* 0x0000008351327223 */ /* 0x040fe20000000032 */
[----:B------:R-:W-:Y:S02]  /*68c0*/  HADD2.F32 R138, -RZ, R137.H1_H1 ;  /* 0x30000089ff8a7230 */ /* 0x000fe40000004100 */
[C---:B------:R-:W-:Y:S01]  /*68d0*/  FMUL R54, R78.reuse, R58 ;  /* 0x0000003a4e367220 */ /* 0x040fe20000400000 */
[----:B------:R-:W-:Y:S02]  /*68e0*/  HADD2.F32 R137, -RZ, R139.H0_H0 ;  /* 0x2000008bff897230 */ /* 0x000fe40000004100 */
[C---:B------:R-:W-:Y:S01]  /*68f0*/  FFMA R55, R81.reuse, R134, R55 ;  /* 0x0000008651377223 */ /* 0x040fe20000000037 */
        /* <DEDUP_REMOVED lines=16> */
[----:B------:R-:W-:Y:S01]  /*6a00*/  FFMA R63, R81, R142, R63 ;  /* 0x0000008e513f7223 */ /* 0x000fe2000000003f */
[----:B------:R-:W-:Y:S01]  /*6a10*/  FMUL R67, R78, R67 ;  /* 0x000000434e437220 */ /* 0x000fe20000400000 */
[----:B------:R-:W-:Y:S01]  /*6a20*/  F2FP.SATFINITE.E4M3.F32.PACK_AB_MERGE_C R202, R47, R42, RZ ;  /* 0x0000002a2fca723e */ /* 0x000fe200048070ff */
[----:B------:R-:W-:Y:S01]  /*6a30*/  FFMA R60, R81, R141, R60 ;  /* 0x0000008d513c7223 */ /* 0x000fe2000000003c */
[----:B------:R-:W-:Y:S01]  /*6a40*/  F2FP.SATFINITE.E4M3.F32.PACK_AB_MERGE_C R203, R51, R46, RZ ;  /* 0x0000002e33cb723e */ /* 0x000fe200048070ff */
[C---:B------:R-:W-:Y:S01]  /*6a50*/  FFMA R61, R81.reuse, R144, R61 ;  /* 0x00000090513d7223 */ /* 0x040fe2000000003d */
[C---:B------:R-:W-:Y:S01]  /*6a60*/  FFMA R62, R81.reuse, R143, R62 ;  /* 0x0000008f513e7223 */ /* 0x040fe2000000003e */
[----:B------:R-:W-:Y:S01]  /*6a70*/  FFMA R67, R81, R146, R67 ;  /* 0x0000009251437223 */ /* 0x000fe20000000043 */
[----:B------:R-:W-:Y:S02]  /*6a80*/  F2FP.SATFINITE.E4M3.F32.PACK_AB_MERGE_C R202, R41, R40, R202 ;  /* 0x0000002829ca723e */ /* 0x000fe400048070ca */
[----:B------:R-:W-:Y:S02]  /*6a90*/  F2FP.SATFINITE.E4M3.F32.PACK_AB_MERGE_C R203, R45, R44, R203 ;  /* 0x0000002c2dcb723e */ /* 0x000fe400048070cb */
[----:B------:R-:W-:Y:S02]  /*6aa0*/  F2FP.SATFINITE.E4M3.F32.PACK_AB_MERGE_C R212, R55, R50, RZ ;  /* 0x0000003237d4723e */ /* 0x000fe400048070ff */
[----:B------:R-:W-:Y:S01]  /*6ab0*/  F2FP.SATFINITE.E4M3.F32.PACK_AB_MERGE_C R213, R59, R54, RZ ;  /* 0x000000363bd5723e */ /* 0x000fe200048070ff */
[----:B------:R1:W-:Y:S01]  /*6ac0*/  STS.128 [R206+0x4020], R200 ;  /* 0x004020c8ce007388 */ /* 0x0003e20000000c00 */
[----:B------:R-:W-:Y:S02]  /*6ad0*/  F2FP.SATFINITE.E4M3.F32.PACK_AB_MERGE_C R214, R63, R58, RZ ;  /* 0x0000003a3fd6723e */ /* 0x000fe400048070ff */
[----:B------:R-:W-:Y:S02]  /*6ae0*/  F2FP.SATFINITE.E4M3.F32.PACK_AB_MERGE_C R215, R67, R62, RZ ;  /* 0x0000003e43d7723e */ /* 0x000fe400048070ff */
[----:B------:R-:W-:Y:S02]  /*6af0*/  F2FP.SATFINITE.E4M3.F32.PACK_AB_MERGE_C R212, R49, R48, R212 ;  /* 0x0000003031d4723e */ /* 0x000fe400048070d4 */
[----:B------:R-:W-:Y:S02]  /*6b00*/  F2FP.SATFINITE.E4M3.F32.PACK_AB_MERGE_C R213, R53, R52, R213 ;  /* 0x0000003435d5723e */ /* 0x000fe400048070d5 */
[----:B------:R-:W-:Y:S02]  /*6b10*/  F2FP.SATFINITE.E4M3.F32.PACK_AB_MERGE_C R214, R57, R56, R214 ;  /* 0x0000003839d6723e */ /* 0x000fe400048070d6 */
[----:B------:R-:W-:Y:S02]  /*6b20*/  F2FP.SATFINITE.E4M3.F32.PACK_AB_MERGE_C R215, R61, R60, R215 ;  /* 0x0000003c3dd7723e */ /* 0x000fe400048070d7 */
[----:B------:R-:W-:Y:S02]  /*6b30*/  LEA R210, R181, UR49, 0x3 ;  /* 0x00000031b5d27c11 */ /* 0x000fe4000f8e18ff */
[----:B------:R-:W-:Y:S01]  /*6b40*/  @P6 SHF.L.U32 R221, R180, 0x1f, RZ ;  /* 0x0000001fb4dd6819 */ /* 0x000fe200000006ff */
[----:B------:R1:W-:Y:S01]  /*6b50*/  STS.128 [R205+0x4010], R212 ;  /* 0x004010d4cd007388 */ /* 0x0003e20000000c00 */
[----:B------:R-:W-:Y:S01]  /*6b60*/  @!PT LDS RZ, [RZ] ;  /* 0x00000000fffff984 */ /* 0x000fe20000000800 */
[----:B------:R-:W-:Y:S01]  /*6b70*/  @!PT LDS RZ, [RZ] ;  /* 0x00000000fffff984 */ /* 0x000fe20000000800 */
[----:B------:R-:W-:Y:S01]  /*6b80*/  @!PT LDS RZ, [RZ] ;  /* 0x00000000fffff984 */ /* 0x000fe20000000800 */
[----:B------:R-:W-:Y:S01]  /*6b90*/  @!PT LDS RZ, [RZ] ;  /* 0x00000000fffff984 */ /* 0x000fe20000000800 */
[----:B------:R2:W-:Y:S07]  /*6ba0*/  MEMBAR.ALL.CTA ;  /* 0x0000000000007992 */ /* 0x0005ee0000008000 */
[----:B--2---:R-:W2:Y:S02]  /*6bb0*/  FENCE.VIEW.ASYNC.S ;  /* 0x00000000000073c6 */ /* 0x004ea40000000000 */
[----:B--2---:R-:W-:Y:S06]  /*6bc0*/  BAR.SYNC.DEFER_BLOCKING 0x1, 0x80 ;  /* 0x0042000000007b1d */ /* 0x004fec0000010000 */
[----:B------:R-:W-:Y:S05]  /*6bd0*/  @P0 BRA `(.L_x_98) ;  /* 0x0000000000280947 */ /* 0x000fea0003800000 */
[----:B------:R-:W-:Y:S02]  /*6be0*/  UIADD3 UR4, UPT, UPT, UR49, 0x4200, URZ ;  /* 0x0000420031047890 */ /* 0x000fe4000fffe0ff */
[----:B------:R-:W-:Y:S01]  /*6bf0*/  UIADD3 UR6, UP0, UPT, UR52, 0x680, URZ ;  /* 0x0000068034067890 */ /* 0x000fe2000ff1e0ff */
[----:B------:R-:W-:Y:S03]  /*6c00*/  UMOV UR43, UR36 ;  /* 0x00000024002b7c82 */ /* 0x000fe60008000000 */
[----:B------:R-:W-:Y:S01]  /*6c10*/  MOV R192, UR4 ;  /* 0x0000000400c07c02 */ /* 0x000fe20008000f00 */
[----:B------:R-:W-:Y:S03]  /*6c20*/  UIADD3.X UR7, UPT, UPT, URZ, UR53, URZ, UP0, !UPT ;  /* 0x00000035ff077290 */ /* 0x000fe600087fe4ff */
[----:B------:R-:W-:Y:S11]  /*6c30*/  R2UR UR40, R192 ;  /* 0x00000000c02872ca */ /* 0x000ff600000e0000 */
[----:B------:R-:W-:Y:S02]  /*6c40*/  @!UPT UIADD3 URZ, UPT, UPT, URZ, URZ, URZ ;  /* 0x000000fffffff290 */ /* 0x000fe4000fffe0ff */
[----:B------:R2:W-:Y:S01]  /*6c50*/  UTMASTG.3D [UR40], [UR6] ;  /* 0x00000028060073b5 */ /* 0x0005e20008010000 */
[----:B------:R0:W-:Y:S01]  /*6c60*/  UTMACMDFLUSH ;  /* 0x00000000000079b7 */ /* 0x0001e20000000000 */
[----:B--2---:R-:W-:Y:S04]  /*6c70*/  DEPBAR.LE SB0, 0x1 ;  /* 0x000080400000791a */ /* 0x004fe80000000000 */
.L_x_98:
[----:B------:R-:W-:Y:S05]  /*6c80*/  BSYNC.RECONVERGENT B0 ;  /* 0x0000000000007941 */ /* 0x000fea0003800200 */
.L_x_97:
[----:B------:R-:W-:Y:S06]  /*6c90*/  BAR.SYNC.DEFER_BLOCKING 0x1, 0x80 ;  /* 0x0042000000007b1d */ /* 0x000fec0000010000 */
[----:B------:R-:W2:Y:S01]  /*6ca0*/  @P6 SYNCS.PHASECHK.TRANS64.TRYWAIT P0, [R210+URZ+0x60], R221 ;  /* 0x000060ddd20065a7 */ /* 0x000ea200080011ff */
[----:B------:R-:W-:Y:S01]  /*6cb0*/  BSSY B1, `(.L_x_99) ;  /* 0x0000023000017945 */ /* 0x000fe20003800000 */
[----:B--2---:R-:W-:Y:S03]  /*6cc0*/  @P6 SEL R208, RZ, 0x1, !P0 ;  /* 0x00000001ffd06807 */ /* 0x004fe60004000000 */
[----:B------:R-:W-:Y:S05]  /*6cd0*/  @!P6 BRA `(.L_x_100) ;  /* 0x000000000080e947 */ /* 0x000fea0003800000 */
[----:B------:R-:W-:Y:S01]  /*6ce0*/  ISETP.NE.AND P1, PT, R209, RZ, PT ;  /* 0x000000ffd100720c */ /* 0x000fe20003f25270 */
[----:B------:R-:W-:Y:S01]  /*6cf0*/  BSSY B0, `(.L_x_101) ;  /* 0x000000a000007945 */ /* 0x000fe20003800000 */
[----:B------:R-:W-:Y:S11]  /*6d00*/  ISETP.NE.AND P0, PT, R208, RZ, PT ;  /* 0x000000ffd000720c */ /* 0x000ff60003f05270 */
[----:B------:R-:W-:Y:S04]  /*6d10*/  @P1 IMAD R0, R181, 0x2000, R190 ;  /* 0x00002000b5001824 */ /* 0x000fe800078e02be */
[C---:B------:R-:W-:Y:S01]  /*6d20*/  @P1 IMAD.IADD R2, R0.reuse, 0x1, R211 ;  /* 0x0000000100021824 */ /* 0x040fe200078e02d3 */
[----:B------:R-:W-:Y:S03]  /*6d30*/  @P1 IADD3 R219, PT, PT, R0, R219, RZ ;  /* 0x000000db00db1210 */ /* 0x000fe60007ffe0ff */
[----:B------:R-:W-:Y:S01]  /*6d40*/  @P1 IMAD.IADD R217, R217, 0x1, R2 ;  /* 0x00000001d9d91824 */ /* 0x000fe200078e0202 */
[----:B------:R-:W-:Y:S06]  /*6d50*/  @P0 BRA `(.L_x_102) ;  /* 0x00000000000c0947 */ /* 0x000fec0003800000 */
[----:B------:R-:W-:Y:S04]  /*6d60*/  SHF.L.U32 R3, R180, 0x1f, RZ ;  /* 0x0000001fb4037819 */ /* 0x000fe800000006ff */
[----:B------:R-:W2:Y:S02]  /*6d70*/  SYNCS.PHASECHK.TRANS64.TRYWAIT P0, [R210+URZ+0x60], R3 ;  /* 0x00006003d20075a7 */ /* 0x000ea400080011ff */
[----:B--2---:R-:W-:Y:S05]  /*6d80*/  @!P0 BRA `(.L_x_103) ;  /* 0x0000001c00e88947 */ /* 0x004fea0003800000 */
.L_x_102:
[----:B------:R-:W-:Y:S05]  /*6d90*/  BSYNC B0 ;  /* 0x0000000000007941 */ /* 0x000fea0003800000 */
.L_x_101:
[----:B------:R-:W-:Y:S01]  /*6da0*/  ISETP.NE.AND P0, PT, R209, RZ, PT ;  /* 0x000000ffd100720c */ /* 0x000fe20003f05270 */
[----:B--2---:R-:W-:Y:S02]  /*6db0*/  VIADD R210, R210, 0x70 ;  /* 0x00000070d2d27836 */ /* 0x004fe40000000000 */
[----:B------:R-:W-:Y:S02]  /*6dc0*/  IMAD.U32 R3, RZ, RZ, UR37 ;  /* 0x00000025ff037e24 */ /* 0x000fe4000f8e00ff */
[----:B------:R-:W-:Y:S03]  /*6dd0*/  VIADD R181, R181, 0x1 ;  /* 0x00000001b5b57836 */ /* 0x000fe60000000000 */
[----:B------:R-:W-:Y:S05]  /*6de0*/  PRMT R3, R3, 0x654, R210 ;  /* 0x0000065403037816 */ /* 0x000fea00000000d2 */
[----:B------:R2:W3:Y:S04]  /*6df0*/  @P0 LDS.128 R148, [R0] ;  /* 0x0000000000940984 */ /* 0x0004e80000000c00 */
[----:B------:R2:W4:Y:S04]  /*6e00*/  @P0 LDS.128 R152, [R2+0x10] ;  /* 0x0000100002980984 */ /* 0x0005280000000c00 */
        /* <DEDUP_REMOVED lines=9> */
[----:B------:R-:W-:Y:S01]  /*6ea0*/  SEL R181, R181, RZ, P0 ;  /* 0x000000ffb5b57207 */ /* 0x000fe20000000000 */
[----:B-----5:R5:W-:Y:S02]  /*6eb0*/  SYNCS.ARRIVE.TRANS64.RED.A1T0 RZ, [R3+URZ], RZ ;  /* 0x000000ff03ff79a7 */ /* 0x020be400081004ff */
[----:B-----5:R-:W-:Y:S04]  /*6ec0*/  SEL R3, RZ, 0x1, P0 ;  /* 0x00000001ff037807 */ /* 0x020fe80000000000 */
[----:B--234-:R-:W-:Y:S02]  /*6ed0*/  LOP3.LUT R180, R180, R3, RZ, 0x3c, !PT ;  /* 0x00000003b4b47212 */ /* 0x01cfe400078e3cff */
.L_x_100:
[----:B------:R-:W-:Y:S05]  /*6ee0*/  BSYNC B1 ;  /* 0x0000000000017941 */ /* 0x000fea0003800000 */
.L_x_99:
[----:B------:R-:W-:Y:S05]  /*6ef0*/  VIADD R0, R80, 0x40 ;  /* 0x0000004050007836 */ /* 0x000fea0000000000 */
[----:B------:R-:W-:Y:S04]  /*6f00*/  SHF.R.U32.HI R0, RZ, 0x15, R0 ;  /* 0x00000015ff007819 */ /* 0x000fe80000011600 */
[----:B------:R-:W-:Y:S11]  /*6f10*/  LOP3.LUT P0, RZ, R0, 0x3, R173, 0x48, !PT ;  /* 0x0000000300ff7812 */ /* 0x000ff600078048ad */
[----:B------:R-:W-:Y:S02]  /*6f20*/  @!UPT UIADD3 URZ, UPT, UPT, URZ, URZ, URZ ;  /* 0x000000fffffff290 */ /* 0x000fe4000fffe0ff */
[----:B------:R-:W-:Y:S05]  /*6f30*/  @!P0 BRA `(.L_x_104) ;  /* 0x0000000000408947 */ /* 0x000fea0003800000 */
[----:B------:R-:W2:Y:S01]  /*6f40*/  LDCU.64 UR8, c[0x4][0x70] ;  /* 0x01000e00ff0877ac */ /* 0x000ea20008000a00 */
[----:B------:R-:W-:Y:S01]  /*6f50*/  MOV R3, 0x0 ;  /* 0x0000000000037802 */ /* 0x000fe20000000f00 */
[----:B------:R-:W-:Y:S02]  /*6f60*/  HFMA2 R12, -RZ, RZ, 0, 5.9604644775390625e-08 ;  /* 0x00000001ff0c7431 */ /* 0x000fe400000001ff */
[----:B------:R-:W-:Y:S02]  /*6f70*/  IMAD.MOV.U32 R8, RZ, RZ, 0x192 ;  /* 0x00000192ff087424 */ /* 0x000fe400078e00ff */
[----:B------:R-:W-:Y:S01]  /*6f80*/  IMAD.MOV.U32 R13, RZ, RZ, RZ ;  /* 0x000000ffff0d7224 */ /* 0x000fe200078e00ff */
[----:B------:R-:W3:Y:S01]  /*6f90*/  LDCU.64 UR6, c[0x4][0x78] ;  /* 0x01000f00ff0677ac */ /* 0x000ee20008000a00 */
[----:B------:R-:W4:Y:S01]  /*6fa0*/  LDC.64 R2, c[0x4][R3] ;  /* 0x0100000003027b82 */ /* 0x000f220000000a00 */
[----:B------:R-:W5:Y:S01]  /*6fb0*/  LDCU.64 UR4, c[0x4][0x10] ;  /* 0x01000200ff0477ac */ /* 0x000f620008000a00 */
[----:B--2---:R-:W-:Y:S01]  /*6fc0*/  MOV R5, UR9 ;  /* 0x0000000900057c02 */ /* 0x004fe20008000f00 */
[----:B------:R-:W-:Y:S01]  /*6fd0*/  IMAD.U32 R4, RZ, RZ, UR8 ;  /* 0x00000008ff047e24 */ /* 0x000fe2000f8e00ff */
[----:B---3--:R-:W-:Y:S01]  /*6fe0*/  MOV R7, UR7 ;  /* 0x0000000700077c02 */ /* 0x008fe20008000f00 */
[----:B------:R-:W-:Y:S01]  /*6ff0*/  IMAD.U32 R6, RZ, RZ, UR6 ;  /* 0x00000006ff067e24 */ /* 0x000fe2000f8e00ff */
[----:B-----5:R-:W-:Y:S01]  /*7000*/  MOV R11, UR5 ;  /* 0x00000005000b7c02 */ /* 0x020fe20008000f00 */
[----:B------:R-:W-:Y:S02]  /*7010*/  IMAD.U32 R10, RZ, RZ, UR4 ;  /* 0x00000004ff0a7e24 */ /* 0x000fe4000f8e00ff */
[----:B------:R-:W-:Y:S07]  /*7020*/  LEPC R20, `(.L_x_104) ;  /* 0x000000001014794e */ /* 0x000fee0000000000 */
[----:B-1--4-:R-:W-:Y:S05]  /*7030*/  CALL.ABS.NOINC R2 ;  /* 0x0000000002007343 */ /* 0x012fea0003c00000 */
.L_x_104:
[----:B------:R-:W-:Y:S01]  /*7040*/  ISETP.NE.AND P0, PT, R193, RZ, PT ;  /* 0x000000ffc100720c */ /* 0x000fe20003f05270 */
[----:B------:R-:W-:Y:S05]  /*7050*/  WARPSYNC.ALL ;  /* 0x0000000000007948 */ /* 0x000fea0003800000 */
[----:B------:R-:W-:Y:S01]  /*7060*/  R2UR UR4, R80 ;  /* 0x00000000500472ca */ /* 0x000fe200000e0000 */
[----:B------:R-:W-:Y:S01]  /*7070*/  BSSY.RECONVERGENT B0, `(.L_x_105) ;  /* 0x000011d000007945 */ /* 0x000fe20003800200 */
[----:B------:R-:W-:Y:S02]  /*7080*/  F2FP.F16.E4M3.UNPACK_B R11, R149 ;  /* 0x00000095ff0b723e */ /* 0x000fe400020006ff */
[----:B------:R-:W-:Y:S02]  /*7090*/  F2FP.F16.E4M3.UNPACK_B R10, R150 ;  /* 0x00000096ff0a723e */ /* 0x000fe400020006ff */
[----:B------:R-:W-:Y:S01]  /*70a0*/  F2FP.F16.E4M3.UNPACK_B R9, R151 ;  /* 0x00000097ff09723e */ /* 0x000fe200020006ff */
[--C-:B------:R-:W-:Y:S01]  /*70b0*/  HADD2.F32 R83, -RZ, R11.reuse.H0_H0 ;  /* 0x2000000bff537230 */ /* 0x100fe20000004100 */
[----:B------:R-:W-:Y:S01]  /*70c0*/  F2FP.F16.E4M3.UNPACK_B R8, R152 ;  /* 0x00000098ff08723e */ /* 0x000fe200020006ff */
[----:B------:R-:W-:Y:S01]  /*70d0*/  HADD2.F32 R84, -RZ, R11.H1_H1 ;  /* 0x3000000bff547230 */ /* 0x000fe20000004100 */
[----:B------:R-:W-:Y:S01]  /*70e0*/  F2FP.F16.E4M3.UNPACK_B R7, R153 ;  /* 0x00000099ff07723e */ /* 0x000fe200020006ff */
[--C-:B------:R-:W-:Y:S01]  /*70f0*/  HADD2.F32 R87, -RZ, R10.reuse.H0_H0 ;  /* 0x2000000aff577230 */ /* 0x100fe20000004100 */
[----:B------:R-:W-:Y:S01]  /*7100*/  F2FP.F16.E4M3.UNPACK_B R6, R154 ;  /* 0x0000009aff06723e */ /* 0x000fe200020006ff */
[----:B------:R-:W-:Y:S01]  /*7110*/  HADD2.F32 R88, -RZ, R10.H1_H1 ;  /* 0x3000000aff587230 */ /* 0x000fe20000004100 */
[----:B------:R-:W-:Y:S01]  /*7120*/  F2FP.F16.E4M3.UNPACK_B R5, R155 ;  /* 0x0000009bff05723e */ /* 0x000fe200020006ff */
[--C-:B------:R-:W-:Y:S01]  /*7130*/  HADD2.F32 R91, -RZ, R9.reuse.H0_H0 ;  /* 0x20000009ff5b7230 */ /* 0x100fe20000004100 */
[----:B-1----:R-:W-:Y:S01]  /*7140*/  F2FP.F16.E4M3.UNPACK_B R4, R156 ;  /* 0x0000009cff04723e */ /* 0x002fe200020006ff */
[----:B------:R-:W-:Y:S01]  /*7150*/  HADD2.F32 R92, -RZ, R9.H1_H1 ;  /* 0x30000009ff5c7230 */ /* 0x000fe20000004100 */
[-C--:B------:R-:W-:Y:S01]  /*7160*/  F2FP.F16.E4M3.UNPACK_B R2, R148.reuse ;  /* 0x00000094ff02723e */ /* 0x080fe200020006ff */
[--C-:B------:R-:W-:Y:S01]  /*7170*/  HADD2.F32 R95, -RZ, R8.reuse.H0_H0 ;  /* 0x20000008ff5f7230 */ /* 0x100fe20000004100 */
[----:B------:R-:W-:Y:S01]  /*7180*/  F2FP.F16.E4M3.UNPACK_B R148, R148.H1 ;  /* 0x00000094ff94723e */ /* 0x000fe200030006ff */
[----:B------:R-:W-:Y:S01]  /*7190*/  HADD2.F32 R97, -RZ, R8.H1_H1 ;  /* 0x30000008ff617230 */ /* 0x000fe20000004100 */
[----:B------:R-:W-:Y:S01]  /*71a0*/  F2FP.F16.E4M3.UNPACK_B R149, R149.H1 ;  /* 0x00000095ff95723e */ /* 0x000fe200030006ff */
[--C-:B------:R-:W-:Y:S01]  /*71b0*/  HADD2.F32 R98, -RZ, R7.reuse.H0_H0 ;  /* 0x20000007ff627230 */ /* 0x100fe20000004100 */
[----:B------:R-:W-:Y:S01]  /*71c0*/  F2FP.F16.E4M3.UNPACK_B R150, R150.H1 ;  /* 0x00000096ff96723e */ /* 0x000fe200030006ff */
[----:B------:R-:W-:Y:S01]  /*71d0*/  HADD2.F32 R101, -RZ, R7.H1_H1 ;  /* 0x30000007ff657230 */ /* 0x000fe20000004100 */
[----:B------:R-:W-:Y:S01]  /*71e0*/  F2FP.F16.E4M3.UNPACK_B R151, R151.H1 ;  /* 0x00000097ff97723e */ /* 0x000fe200030006ff */
[--C-:B------:R-:W-:Y:S01]  /*71f0*/  HADD2.F32 R102, -RZ, R6.reuse.H0_H0 ;  /* 0x20000006ff667230 */ /* 0x100fe20000004100 */
[----:B------:R-:W-:Y:S01]  /*7200*/  F2FP.F16.E4M3.UNPACK_B R138, R163 ;  /* 0x000000a3ff8a723e */ /* 0x000fe200020006ff */
[----:B------:R-:W-:Y:S01]  /*7210*/  HADD2.F32 R105, -RZ, R6.H1_H1 ;  /* 0x30000006ff697230 */ /* 0x000fe20000004100 */
[----:B------:R-:W-:Y:S01]  /*7220*/  R2UR UR5, R207 ;  /* 0x00000000cf0572ca */ /* 0x000fe200000e0000 */
        /* <DEDUP_REMOVED lines=8> */
[----:B------:R-:W1:Y:S01]  /*72b0*/  LDTM.x64 R4, tmem[UR4+0x40] ;  /* 0x00004004000479ee */ /* 0x000e620008340000 */
[--C-:B------:R-:W-:Y:S01]  /*72c0*/  HADD2.F32 R0, -RZ, R2.reuse.H0_H0 ;  /* 0x20000002ff007230 */ /* 0x100fe20000004100 */
[----:B------:R-:W-:Y:S01]  /*72d0*/  NOP ;  /* 0x0000000000007918 */ /* 0x000fe20000000000 */
[----:B------:R-:W-:Y:S01]  /*72e0*/  HADD2.F32 R2, -RZ, R2.H1_H1 ;  /* 0x30000002ff027230 */ /* 0x000fe20000004100 */
[----:B------:R-:W-:Y:S01]  /*72f0*/  UIADD3 UR5, UPT, UPT, UR5, 0xd0, URZ ;  /* 0x000000d005057890 */ /* 0x000fe2000fffe0ff */
[--C-:B------:R-:W-:Y:S01]  /*7300*/  HADD2.F32 R86, -RZ, R149.reuse.H1_H1 ;  /* 0x30000095ff567230 */ /* 0x100fe20000004100 */
[----:B------:R-:W-:Y:S01]  /*7310*/  F2FP.F16.E4M3.UNPACK_B R132, R161 ;  /* 0x000000a1ff84723e */ /* 0x000fe200020006ff */
[--C-:B------:R-:W-:Y:S01]  /*7320*/  HADD2.F32 R114, -RZ, R116.reuse.H0_H0 ;  /* 0x20000074ff727230 */ /* 0x100fe20000004100 */
[----:B------:R-:W-:Y:S01]  /*7330*/  UPRMT UR5, UR37, 0x654, UR5 ;  /* 0x0000065425057896 */ /* 0x000fe20008000005 */
[----:B------:R-:W-:Y:S01]  /*7340*/  HADD2.F32 R117, -RZ, R116.H1_H1 ;  /* 0x30000074ff757230 */ /* 0x000fe20000004100 */
[----:B------:R-:W-:Y:S01]  /*7350*/  F2FP.F16.E4M3.UNPACK_B R136, R162 ;  /* 0x000000a2ff88723e */ /* 0x000fe200020006ff */
[--C-:B------:R-:W-:Y:S01]  /*7360*/  HADD2.F32 R118, -RZ, R120.reuse.H0_H0 ;  /* 0x20000078ff767230 */ /* 0x100fe20000004100 */
[----:B------:R-:W-:Y:S01]  /*7370*/  F2FP.F16.E4M3.UNPACK_B R152, R152.H1 ;  /* 0x00000098ff98723e */ /* 0x000fe200030006ff */
[----:B------:R-:W-:Y:S01]  /*7380*/  HADD2.F32 R121, -RZ, R120.H1_H1 ;  /* 0x30000078ff797230 */ /* 0x000fe20000004100 */
[----:B------:R-:W-:Y:S01]  /*7390*/  F2FP.F16.E4M3.UNPACK_B R153, R153.H1 ;  /* 0x00000099ff99723e */ /* 0x000fe200030006ff */
[--C-:B------:R-:W-:Y:S01]  /*73a0*/  HADD2.F32 R122, -RZ, R124.reuse.H0_H0 ;  /* 0x2000007cff7a7230 */ /* 0x100fe20000004100 */
[----:B------:R-:W-:Y:S01]  /*73b0*/  F2FP.F16.E4M3.UNPACK_B R154, R154.H1 ;  /* 0x0000009aff9a723e */ /* 0x000fe200030006ff */
[----:B-1----:R-:W-:Y:S01]  /*73c0*/  SYNCS.ARRIVE.TRANS64.RED.A1T0 RZ, [UR5], RZ ;  /* 0x000000ffffff79a7 */ /* 0x002fe20008100405 */
[----:B------:R-:W-:Y:S01]  /*73d0*/  HADD2.F32 R125, -RZ, R124.H1_H1 ;  /* 0x3000007cff7d7230 */ /* 0x000fe20000004100 */
[----:B------:R-:W-:Y:S01]  /*73e0*/  F2FP.F16.E4M3.UNPACK_B R155, R155.H1 ;  /* 0x0000009bff9b723e */ /* 0x000fe200030006ff */
[--C-:B------:R-:W-:Y:S01]  /*73f0*/  HADD2.F32 R126, -RZ, R128.reuse.H0_H0 ;  /* 0x20000080ff7e7230 */ /* 0x100fe20000004100 */
[----:B------:R-:W-:Y:S01]  /*7400*/  F2FP.F16.E4M3.UNPACK_B R156, R156.H1 ;  /* 0x0000009cff9c723e */ /* 0x000fe200030006ff */
[----:B------:R-:W-:Y:S01]  /*7410*/  HADD2.F32 R129, -RZ, R128.H1_H1 ;  /* 0x30000080ff817230 */ /* 0x000fe20000004100 */
[----:B------:R-:W-:Y:S01]  /*7420*/  F2FP.F16.E4M3.UNPACK_B R157, R157.H1 ;  /* 0x0000009dff9d723e */ /* 0x000fe200030006ff */
[C---:B------:R-:W-:Y:S01]  /*7430*/  FMUL R4, R78.reuse, R4 ;  /* 0x000000044e047220 */ /* 0x040fe20000400000 */
[C---:B------:R-:W-:Y:S01]  /*7440*/  FMUL R5, R78.reuse, R5 ;  /* 0x000000054e057220 */ /* 0x040fe20000400000 */
[----:B------:R-:W-:Y:S02]  /*7450*/  HADD2.F32 R3, -RZ, R148.H0_H0 ;  /* 0x20000094ff037230 */ /* 0x000fe40000004100 */
        /* <DEDUP_REMOVED lines=9> */
[C---:B------:R-:W-:Y:S01]  /*74f0*/  FMUL R2, R78.reuse, R21 ;  /* 0x000000154e027220 */ /* 0x040fe20000400000 */
[C---:B------:R-:W-:Y:S01]  /*7500*/  FMUL R21, R78.reuse, R28 ;  /* 0x0000001c4e157220 */ /* 0x040fe20000400000 */
[----:B------:R-:W-:Y:S02]  /*7510*/  HADD2.F32 R130, -RZ, R132.H0_H0 ;  /* 0x20000084ff827230 */ /* 0x000fe40000004100 */
[C---:B------:R-:W-:Y:S01]  /*7520*/  FMUL R6, R78.reuse, R6 ;  /* 0x000000064e067220 */ /* 0x040fe20000400000 */
[----:B------:R-:W-:Y:S02]  /*7530*/  HADD2.F32 R82, -RZ, R148.H1_H1 ;  /* 0x30000094ff527230 */ /* 0x000fe40000004100 */
[C---:B------:R-:W-:Y:S01]  /*7540*/  FMUL R7, R78.reuse, R7 ;  /* 0x000000074e077220 */ /* 0x040fe20000400000 */
[----:B------:R-:W-:Y:S02]  /*7550*/  HADD2.F32 R85, -RZ, R149.H0_H0 ;  /* 0x20000095ff557230 */ /* 0x000fe40000004100 */
[C---:B------:R-:W-:Y:S01]  /*7560*/  FFMA R6, R81.reuse, R3, R6 ;  /* 0x0000000351067223 */ /* 0x040fe20000000006 */
[----:B------:R-:W-:Y:S02]  /*7570*/  HADD2.F32 R133, -RZ, R132.H1_H1 ;  /* 0x30000084ff857230 */ /* 0x000fe40000004100 */
[C---:B------:R-:W-:Y:S01]  /*7580*/  FFMA R7, R81.reuse, R82, R7 ;  /* 0x0000005251077223 */ /* 0x040fe20000000007 */
[C---:B------:R-:W-:Y:S01]  /*7590*/  FFMA R8, R81.reuse, R83, R8 ;  /* 0x0000005351087223 */ /* 0x040fe20000000008 */
[C---:B------:R-:W-:Y:S01]  /*75a0*/  FFMA R9, R81.reuse, R84, R9 ;  /* 0x0000005451097223 */ /* 0x040fe20000000009 */
[--C-:B------:R-:W-:Y:S02]  /*75b0*/  HADD2.F32 R82, -RZ, R138.reuse.H0_H0 ;  /* 0x2000008aff527230 */ /* 0x100fe40000004100 */
[C---:B------:R-:W-:Y:S01]  /*75c0*/  FMUL R10, R78.reuse, R10 ;  /* 0x0000000a4e0a7220 */ /* 0x040fe20000400000 */
[----:B------:R-:W-:Y:S02]  /*75d0*/  HADD2.F32 R83, -RZ, R138.H1_H1 ;  /* 0x3000008aff537230 */ /* 0x000fe40000004100 */
[C---:B------:R-:W-:Y:S01]  /*75e0*/  FMUL R11, R78.reuse, R11 ;  /* 0x0000000b4e0b7220 */ /* 0x040fe20000400000 */
[----:B------:R-:W-:Y:S02]  /*75f0*/  HADD2.F32 R89, -RZ, R150.H0_H0 ;  /* 0x20000096ff597230 */ /* 0x000fe40000004100 */
[C---:B------:R-:W-:Y:S01]  /*7600*/  FFMA R10, R81.reuse, R85, R10 ;  /* 0x00000055510a7223 */ /* 0x040fe2000000000a */
[--C-:B------:R-:W-:Y:S02]  /*7610*/  HADD2.F32 R134, -RZ, R136.reuse.H0_H0 ;  /* 0x20000088ff867230 */ /* 0x100fe40000004100 */
[C---:B------:R-:W-:Y:S01]  /*7620*/  FFMA R11, R81.reuse, R86, R11 ;  /* 0x00000056510b7223 */ /* 0x040fe2000000000b */
[C---:B------:R-:W-:Y:S01]  /*7630*/  FFMA R12, R81.reuse, R87, R12 ;  /* 0x00000057510c7223 */ /* 0x040fe2000000000c */
[----:B------:R-:W-:Y:S01]  /*7640*/  FFMA R13, R81, R88, R13 ;  /* 0x00000058510d7223 */ /* 0x000fe2000000000d */
[----:B------:R-:W-:Y:S01]  /*7650*/  F2FP.SATFINITE.E4M3.F32.PACK_AB_MERGE_C R86, R7, R6, RZ ;  /* 0x000000060756723e */ /* 0x000fe200048070ff */
[C---:B------:R-:W-:Y:S01]  /*7660*/  FMUL R7, R78.reuse, R24 ;  /* 0x000000184e077220 */ /* 0x040fe20000400000 */
[----:B------:R-:W-:Y:S01]  /*7670*/  F2FP.SATFINITE.E4M3.F32.PACK_AB_MERGE_C R138, R11, R10, RZ ;  /* 0x0000000a0b8a723e */ /* 0x000fe200048070ff */
[C---:B------:R-:W-:Y:S01]  /*7680*/  FMUL R10, R78.reuse, R25 ;  /* 0x000000194e0a7220 */ /* 0x040fe20000400000 */
[C---:B------:R-:W-:Y:S01]  /*7690*/  FMUL R25, R78.reuse, R32 ;  /* 0x000000204e197220 */ /* 0x040fe20000400000 */
[----:B------:R-:W-:Y:S02]  /*76a0*/  HADD2.F32 R137, -RZ, R136.H1_H1 ;  /* 0x30000088ff897230 */ /* 0x000fe40000004100 */
[C---:B------:R-:W-:Y:S01]  /*76b0*/  FMUL R14, R78.reuse, R14 ;  /* 0x0000000e4e0e7220 */ /* 0x040fe20000400000 */
[----:B------:R-:W-:Y:S02]  /*76c0*/  HADD2.F32 R90, -RZ, R150.H1_H1 ;  /* 0x30000096ff5a7230 */ /* 0x000fe40000004100 */
[C---:B------:R-:W-:Y:S01]  /*76d0*/  FMUL R15, R78.reuse, R15 ;  /* 0x0000000f4e0f7220 */ /* 0x040fe20000400000 */
[--C-:B------:R-:W-:Y:S02]  /*76e0*/  HADD2.F32 R93, -RZ, R151.reuse.H0_H0 ;  /* 0x20000097ff5d7230 */ /* 0x100fe40000004100 */
[C---:B------:R-:W-:Y:S01]  /*76f0*/  FFMA R14, R81.reuse, R89, R14 ;  /* 0x00000059510e7223 */ /* 0x040fe2000000000e */
[----:B------:R-:W-:Y:S02]  /*7700*/  HADD2.F32 R94, -RZ, R151.H1_H1 ;  /* 0x30000097ff5e7230 */ /* 0x000fe40000004100 */
[C---:B------:R-:W-:Y:S01]  /*7710*/  FFMA R15, R81.reuse, R90, R15 ;  /* 0x0000005a510f7223 */ /* 0x040fe2000000000f */
[C---:B------:R-:W-:Y:S01]  /*7720*/  FFMA R16, R81.reuse, R91, R16 ;  /* 0x0000005b51107223 */ /* 0x040fe20000000010 */
[----:B------:R-:W-:Y:S01]  /*7730*/  FFMA R17, R81, R92, R17 ;  /* 0x0000005c51117223 */ /* 0x000fe20000000011 */
[C---:B------:R-:W-:Y:S01]  /*7740*/  FMUL R18, R78.reuse, R18 ;  /* 0x000000124e127220 */ /* 0x040fe20000400000 */
[C---:B------:R-:W-:Y:S01]  /*7750*/  FMUL R19, R78.reuse, R19 ;  /* 0x000000134e137220 */ /* 0x040fe20000400000 */
[--C-:B------:R-:W-:Y:S01]  /*7760*/  HADD2.F32 R96, -RZ, R152.reuse.H0_H0 ;  /* 0x20000098ff607230 */ /* 0x100fe20000004100 */
[----:B------:R-:W-:Y:S01]  /*7770*/  F2FP.SATFINITE.E4M3.F32.PACK_AB_MERGE_C R14, R15, R14, RZ ;  /* 0x0000000e0f0e723e */ /* 0x000fe200048070ff */
[C---:B------:R-:W-:Y:S01]  /*7780*/  FFMA R18, R81.reuse, R93, R18 ;  /* 0x0000005d51127223 */ /* 0x040fe20000000012 */
[C---:B------:R-:W-:Y:S01]  /*7790*/  FFMA R19, R81.reuse, R94, R19 ;  /* 0x0000005e51137223 */ /* 0x040fe20000000013 */
[C---:B------:R-:W-:Y:S01]  /*77a0*/  FFMA R0, R81.reuse, R95, R0 ;  /* 0x0000005f51007223 */ /* 0x040fe20000000000 */
[----:B------:R-:W-:Y:S01]  /*77b0*/  FFMA R2, R81, R97, R2 ;  /* 0x0000006151027223 */ /* 0x000fe20000000002 */
[----:B------:R-:W-:Y:S02]  /*77c0*/  HADD2.F32 R99, -RZ, R152.H1_H1 ;  /* 0x30000098ff637230 */ /* 0x000fe40000004100 */
[C---:B------:R-:W-:Y:S01]  /*77d0*/  FMUL R3, R78.reuse, R22 ;  /* 0x000000164e037220 */ /* 0x040fe20000400000 */
[----:B------:R-:W-:Y:S01]  /*77e0*/  F2FP.SATFINITE.E4M3.F32.PACK_AB_MERGE_C R18, R19, R18, RZ ;  /* 0x000000121312723e */ /* 0x000fe200048070ff */
[C---:B------:R-:W-:Y:S01]  /*77f0*/  FMUL R22, R78.reuse, R29 ;  /* 0x0000001d4e167220 */ /* 0x040fe20000400000 */
[C---:B------:R-:W-:Y:S01]  /*7800*/  FMUL R29, R78.reuse, R36 ;  /* 0x000000244e1d7220 */ /* 0x040fe20000400000 */
[C---:B------:R-:W-:Y:S01]  /*7810*/  FFMA R3, R81.reuse, R96, R3 ;  /* 0x0000006051037223 */ /* 0x040fe20000000003 */
[C---:B------:R-:W-:Y:S01]  /*7820*/  FMUL R6, R78.reuse, R23 ;  /* 0x000000174e067220 */ /* 0x040fe20000400000 */
[--C-:B------:R-:W-:Y:S02]  /*7830*/  HADD2.F32 R100, -RZ, R153.reuse.H0_H0 ;  /* 0x20000099ff647230 */ /* 0x100fe40000004100 */
[C---:B------:R-:W-:Y:S01]  /*7840*/  FMUL R11, R78.reuse, R26 ;  /* 0x0000001a4e0b7220 */ /* 0x040fe20000400000 */
[----:B------:R-:W-:Y:S02]  /*7850*/  HADD2.F32 R103, -RZ, R153.H1_H1 ;  /* 0x30000099ff677230 */ /* 0x000fe40000004100 */
[C---:B------:R-:W-:Y:S01]  /*7860*/  FFMA R6, R81.reuse, R99, R6 ;  /* 0x0000006351067223 */ /* 0x040fe20000000006 */
[C---:B------:R-:W-:Y:S01]  /*7870*/  FFMA R7, R81.reuse, R98, R7 ;  /* 0x0000006251077223 */ /* 0x040fe20000000007 */
[C---:B------:R-:W-:Y:S01]  /*7880*/  FFMA R10, R81.reuse, R101, R10 ;  /* 0x00000065510a7223 */ /* 0x040fe2000000000a */
[C---:B------:R-:W-:Y:S01]  /*7890*/  FFMA R11, R81.reuse, R100, R11 ;  /* 0x00000064510b7223 */ /* 0x040fe2000000000b */
[----:B------:R-:W-:Y:S01]  /*78a0*/  FMUL R26, R78, R33 ;  /* 0x000000214e1a7220 */ /* 0x000fe20000400000 */
[----:B------:R-:W-:Y:S01]  /*78b0*/  F2FP.SATFINITE.E4M3.F32.PACK_AB_MERGE_C R3, R6, R3, RZ ;  /* 0x000000030603723e */ /* 0x000fe200048070ff */
[C---:B------:R-:W-:Y:S01]  /*78c0*/  FMUL R33, R78.reuse, R40 ;  /* 0x000000284e217220 */ /* 0x040fe20000400000 */
        /* <DEDUP_REMOVED lines=8> */
[C---:B------:R-:W-:Y:S01]  /*7950*/  FMUL R30, R78.reuse, R37 ;  /* 0x000000254e1e7220 */ /* 0x040fe20000400000 */
[C---:B------:R-:W-:Y:S01]  /*7960*/  FMUL R37, R78.reuse, R44 ;  /* 0x0000002c4e257220 */ /* 0x040fe20000400000 */
[C---:B------:R-:W-:Y:S01]  /*7970*/  FMUL R24, R78.reuse, R31 ;  /* 0x0000001f4e187220 */ /* 0x040fe20000400000 */
[----:B------:R-:W-:Y:S01]  /*7980*/  F2FP.F16.E4M3.UNPACK_B R158, R158.H1 ;  /* 0x0000009eff9e723e */ /* 0x000fe200030006ff */
[--C-:B------:R-:W-:Y:S02]  /*7990*/  HADD2.F32 R108, -RZ, R155.reuse.H0_H0 ;  /* 0x2000009bff6c7230 */ /* 0x100fe40000004100 */
[----:B------:R-:W-:Y:S01]  /*79a0*/  FMUL R27, R78, R34 ;  /* 0x000000224e1b7220 */ /* 0x000fe20000400000 */
[----:B------:R-:W-:Y:S02]  /*79b0*/  HADD2.F32 R111, -RZ, R155.H1_H1 ;  /* 0x3000009bff6f7230 */ /* 0x000fe40000004100 */
[C---:B------:R-:W-:Y:S01]  /*79c0*/  FFMA R24, R81.reuse, R107, R24 ;  /* 0x0000006b51187223 */ /* 0x040fe20000000018 */
[----:B------:R-:W-:Y:S01]  /*79d0*/  F2FP.F16.E4M3.UNPACK_B R159, R159.H1 ;  /* 0x0000009fff9f723e */ /* 0x000fe200030006ff */
[C---:B------:R-:W-:Y:S01]  /*79e0*/  FFMA R25, R81.reuse, R106, R25 ;  /* 0x0000006a51197223 */ /* 0x040fe20000000019 */
[C---:B------:R-:W-:Y:S01]  /*79f0*/  FFMA R26, R81.reuse, R109, R26 ;  /* 0x0000006d511a7223 */ /* 0x040fe2000000001a */
[----:B------:R-:W-:Y:S01]  /*7a00*/  F2FP.F16.E4M3.UNPACK_B R160, R160.H1 ;  /* 0x000000a0ffa0723e */ /* 0x000fe200030006ff */
[C---:B------:R-:W-:Y:S01]  /*7a10*/  FFMA R27, R81.reuse, R108, R27 ;  /* 0x0000006c511b7223 */ /* 0x040fe2000000001b */
[----:B------:R-:W-:Y:S01]  /*7a20*/  F2FP.SATFINITE.E4M3.F32.PACK_AB_MERGE_C R6, R24, R23, RZ ;  /* 0x000000171806723e */ /* 0x000fe200048070ff */
[C---:B------:R-:W-:Y:S01]  /*7a30*/  FMUL R34, R78.reuse, R41 ;  /* 0x000000294e227220 */ /* 0x040fe20000400000 */
[C---:B------:R-:W-:Y:S01]  /*7a40*/  FMUL R41, R78.reuse, R48 ;  /* 0x000000304e297220 */ /* 0x040fe20000400000 */
[----:B------:R-:W-:Y:S01]  /*7a50*/  FMUL R28, R78, R35 ;  /* 0x000000234e1c7220 */ /* 0x000fe20000400000 */
[----:B------:R-:W-:Y:S01]  /*7a60*/  F2FP.F16.E4M3.UNPACK_B R161, R161.H1 ;  /* 0x000000a1ffa1723e */ /* 0x000fe200030006ff */
[--C-:B------:R-:W-:Y:S01]  /*7a70*/  HADD2.F32 R112, -RZ, R156.reuse.H0_H0 ;  /* 0x2000009cff707230 */ /* 0x100fe20000004100 */
[----:B------:R-:W-:Y:S01]  /*7a80*/  F2FP.SATFINITE.E4M3.F32.PACK_AB_MERGE_C R6, R22, R21, R6 ;  /* 0x000000151606723e */ /* 0x000fe20004807006 */
[C---:B------:R-:W-:Y:S01]  /*7a90*/  FFMA R28, R81.reuse, R111, R28 ;  /* 0x0000006f511c7223 */ /* 0x040fe2000000001c */
[C---:B------:R-:W-:Y:S01]  /*7aa0*/  FFMA R29, R81.reuse, R110, R29 ;  /* 0x0000006e511d7223 */ /* 0x040fe2000000001d */
[C---:B------:R-:W-:Y:S01]  /*7ab0*/  FFMA R30, R81.reuse, R113, R30 ;  /* 0x00000071511e7223 */ /* 0x040fe2000000001e */
[----:B------:R-:W-:Y:S02]  /*7ac0*/  HADD2.F32 R115, -RZ, R156.H1_H1 ;  /* 0x3000009cff737230 */ /* 0x000fe40000004100 */
[C---:B------:R-:W-:Y:S01]  /*7ad0*/  FMUL R31, R78.reuse, R38 ;  /* 0x000000264e1f7220 */ /* 0x040fe20000400000 */
[----:B------:R-:W-:Y:S01]  /*7ae0*/  F2FP.F16.E4M3.UNPACK_B R162, R162.H1 ;  /* 0x000000a2ffa2723e */ /* 0x000fe200030006ff */
[C---:B------:R-:W-:Y:S01]  /*7af0*/  FMUL R38, R78.reuse, R45 ;  /* 0x0000002d4e267220 */ /* 0x040fe20000400000 */
[C---:B------:R-:W-:Y:S01]  /*7b00*/  FMUL R45, R78.reuse, R52 ;  /* 0x000000344e2d7220 */ /* 0x040fe20000400000 */
[----:B------:R-:W-:Y:S01]  /*7b10*/  F2FP.F16.E4M3.UNPACK_B R163, R163.H1 ;  /* 0x000000a3ffa3723e */ /* 0x000fe200030006ff */
[----:B------:R-:W-:Y:S01]  /*7b20*/  FFMA R31, R81, R112, R31 ;  /* 0x00000070511f7223 */ /* 0x000fe2000000001f */
[----:B------:R-:W-:Y:S01]  /*7b30*/  FMUL R52, R78, R59 ;  /* 0x0000003b4e347220 */ /* 0x000fe20000400000 */
[----:B------:R-:W-:Y:S01]  /*7b40*/  IADD3 R76, PT, PT, R76, 0x1, RZ ;  /* 0x000000014c4c7810 */ /* 0x000fe20007ffe0ff */
[C---:B------:R-:W-:Y:S01]  /*7b50*/  FMUL R59, R78.reuse, R66 ;  /* 0x000000424e3b7220 */ /* 0x040fe20000400000 */
[----:B------:R-:W-:Y:S01]  /*7b60*/  F2FP.SATFINITE.E4M3.F32.PACK_AB_MERGE_C R66, R13, R12, R14 ;  /* 0x0000000c0d42723e */ /* 0x000fe2000480700e */
[C---:B------:R-:W-:Y:S01]  /*7b70*/  FMUL R32, R78.reuse, R39 ;  /* 0x000000274e207220 */ /* 0x040fe20000400000 */
[--C-:B------:R-:W-:Y:S02]  /*7b80*/  HADD2.F32 R116, -RZ, R157.reuse.H0_H0 ;  /* 0x2000009dff747230 */ /* 0x100fe40000004100 */
[C---:B------:R-:W-:Y:S01]  /*7b90*/  FMUL R35, R78.reuse, R42 ;  /* 0x0000002a4e237220 */ /* 0x040fe20000400000 */
[----:B------:R-:W-:Y:S02]  /*7ba0*/  HADD2.F32 R119, -RZ, R157.H1_H1 ;  /* 0x3000009dff777230 */ /* 0x000fe40000004100 */
[C---:B------:R-:W-:Y:S01]  /*7bb0*/  FFMA R32, R81.reuse, R115, R32 ;  /* 0x0000007351207223 */ /* 0x040fe20000000020 */
[----:B------:R-:W-:Y:S01]  /*7bc0*/  FMUL R36, R78, R43 ;  /* 0x0000002b4e247220 */ /* 0x000fe20000400000 */
[C---:B------:R-:W-:Y:S01]  /*7bd0*/  FFMA R33, R81.reuse, R114, R33 ;  /* 0x0000007251217223 */ /* 0x040fe20000000021 */
[C---:B------:R-:W-:Y:S01]  /*7be0*/  FFMA R34, R81.reuse, R117, R34 ;  /* 0x0000007551227223 */ /* 0x040fe20000000022 */
[--C-:B------:R-:W-:Y:S01]  /*7bf0*/  HADD2.F32 R120, -RZ, R158.reuse.H0_H0 ;  /* 0x2000009eff787230 */ /* 0x100fe20000004100 */
[----:B------:R-:W-:Y:S01]  /*7c00*/  F2FP.SATFINITE.E4M3.F32.PACK_AB_MERGE_C R32, R32, R31, RZ ;  /* 0x0000001f2020723e */ /* 0x000fe200048070ff */
[C---:B------:R-:W-:Y:S01]  /*7c10*/  FFMA R35, R81.reuse, R116, R35 ;  /* 0x0000007451237223 */ /* 0x040fe20000000023 */
[----:B------:R-:W-:Y:S02]  /*7c20*/  HADD2.F32 R123, -RZ, R158.H1_H1 ;  /* 0x3000009eff7b7230 */ /* 0x000fe40000004100 */
[----:B------:R-:W-:Y:S01]  /*7c30*/  FMUL R39, R78, R46 ;  /* 0x0000002e4e277220 */ /* 0x000fe20000400000 */
[----:B------:R-:W-:Y:S01]  /*7c40*/  F2FP.SATFINITE.E4M3.F32.PACK_AB_MERGE_C R32, R30, R29, R32 ;  /* 0x0000001d1e20723e */ /* 0x000fe20004807020 */
[C---:B------:R-:W-:Y:S01]  /*7c50*/  FFMA R36, R81.reuse, R119, R36 ;  /* 0x0000007751247223 */ /* 0x040fe20000000024 */
[C---:B------:R-:W-:Y:S01]  /*7c60*/  FMUL R40, R78.reuse, R47 ;  /* 0x0000002f4e287220 */ /* 0x040fe20000400000 */
[C---:B------:R-:W-:Y:S01]  /*7c70*/  FFMA R37, R81.reuse, R118, R37 ;  /* 0x0000007651257223 */ /* 0x040fe20000000025 */
[C---:B------:R-:W-:Y:S01]  /*7c80*/  FFMA R38, R81.reuse, R121, R38 ;  /* 0x0000007951267223 */ /* 0x040fe20000000026 */
[C---:B------:R-:W-:Y:S01]  /*7c90*/  FMUL R42, R78.reuse, R49 ;  /* 0x000000314e2a7220 */ /* 0x040fe20000400000 */
[--C-:B------:R-:W-:Y:S02]  /*7ca0*/  HADD2.F32 R124, -RZ, R159.reuse.H0_H0 ;  /* 0x2000009fff7c7230 */ /* 0x100fe40000004100 */
[C---:B------:R-:W-:Y:S01]  /*7cb0*/  FFMA R39, R81.reuse, R120, R39 ;  /* 0x0000007851277223 */ /* 0x040fe20000000027 */
[----:B------:R-:W-:Y:S02]  /*7cc0*/  HADD2.F32 R127, -RZ, R159.H1_H1 ;  /* 0x3000009fff7f7230 */ /* 0x000fe40000004100 */
[C---:B------:R-:W-:Y:S01]  /*7cd0*/  FMUL R43, R78.reuse, R50 ;  /* 0x000000324e2b7220 */ /* 0x040fe20000400000 */
[C---:B------:R-:W-:Y:S01]  /*7ce0*/  FFMA R40, R81.reuse, R123, R40 ;  /* 0x0000007b51287223 */ /* 0x040fe20000000028 */
[C---:B------:R-:W-:Y:S01]  /*7cf0*/  FMUL R44, R78.reuse, R51 ;  /* 0x000000334e2c7220 */ /* 0x040fe20000400000 */
[C---:B------:R-:W-:Y:S01]  /*7d00*/  FFMA R41, R81.reuse, R122, R41 ;  /* 0x0000007a51297223 */ /* 0x040fe20000000029 */
[C---:B------:R-:W-:Y:S01]  /*7d10*/  FMUL R50, R78.reuse, R57 ;  /* 0x000000394e327220 */ /* 0x040fe20000400000 */
[C---:B------:R-:W-:Y:S01]  /*7d20*/  FMUL R57, R78.reuse, R64 ;  /* 0x000000404e397220 */ /* 0x040fe20000400000 */
[----:B------:R-:W-:Y:S01]  /*7d30*/  FFMA R42, R81, R125, R42 ;  /* 0x0000007d512a7223 */ /* 0x000fe2000000002a */
[C---:B------:R-:W-:Y:S01]  /*7d40*/  FMUL R46, R78.reuse, R53 ;  /* 0x000000354e2e7220 */ /* 0x040fe20000400000 */
[--C-:B------:R-:W-:Y:S01]  /*7d50*/  HADD2.F32 R128, -RZ, R160.reuse.H0_H0 ;  /* 0x200000a0ff807230 */ /* 0x100fe20000004100 */
[----:B------:R-:W-:Y:S01]  /*7d60*/  F2FP.SATFINITE.E4M3.F32.PACK_AB_MERGE_C R64, R5, R4, R86 ;  /* 0x000000040540723e */ /* 0x000fe20004807056 */
[C---:B------:R-:W-:Y:S01]  /*7d70*/  FMUL R51, R78.reuse, R58 ;  /* 0x0000003a4e337220 */ /* 0x040fe20000400000 */
[C---:B------:R-:W-:Y:S01]  /*7d80*/  FMUL R53, R78.reuse, R60 ;  /* 0x0000003c4e357220 */ /* 0x040fe20000400000 */
[C---:B------:R-:W-:Y:S01]  /*7d90*/  FFMA R43, R81.reuse, R124, R43 ;  /* 0x0000007c512b7223 */ /* 0x040fe2000000002b */
[----:B------:R-:W-:Y:S02]  /*7da0*/  HADD2.F32 R131, -RZ, R160.H1_H1 ;  /* 0x300000a0ff837230 */ /* 0x000fe40000004100 */
[C---:B------:R-:W-:Y:S01]  /*7db0*/  FMUL R47, R78.reuse, R54 ;  /* 0x000000364e2f7220 */ /* 0x040fe20000400000 */
[C---:B------:R-:W-:Y:S01]  /*7dc0*/  FMUL R58, R78.reuse, R65 ;  /* 0x000000414e3a7220 */ /* 0x040fe20000400000 */
[----:B------:R-:W-:Y:S01]  /*7dd0*/  FMUL R60, R78, R67 ;  /* 0x000000434e3c7220 */ /* 0x000fe20000400000 */
[----:B------:R-:W-:Y:S01]  /*7de0*/  F2FP.SATFINITE.E4M3.F32.PACK_AB_MERGE_C R5, R20, R11, RZ ;  /* 0x0000000b1405723e */ /* 0x000fe200048070ff */
[----:B------:R-:W-:Y:S01]  /*7df0*/  FFMA R44, R81, R127, R44 ;  /* 0x0000007f512c7223 */ /* 0x000fe2000000002c */
[C---:B------:R-:W-:Y:S01]  /*7e00*/  FMUL R48, R78.reuse, R55 ;  /* 0x000000374e307220 */ /* 0x040fe20000400000 */
[----:B------:R-:W-:Y:S01]  /*7e10*/  F2FP.SATFINITE.E4M3.F32.PACK_AB_MERGE_C R65, R9, R8, R138 ;  /* 0x000000080941723e */ /* 0x000fe2000480708a */
[----:B------:R-:W-:Y:S01]  /*7e20*/  FFMA R45, R81, R126, R45 ;  /* 0x0000007e512d7223 */ /* 0x000fe2000000002d */
[----:B------:R-:W-:Y:S01]  /*7e30*/  F2FP.SATFINITE.E4M3.F32.PACK_AB_MERGE_C R67, R17, R16, R18 ;  /* 0x000000101143723e */ /* 0x000fe20004807012 */
[----:B------:R-:W-:Y:S01]  /*7e40*/  FMUL R49, R78, R56 ;  /* 0x000000384e317220 */ /* 0x000fe20000400000 */
[C---:B------:R-:W-:Y:S01]  /*7e50*/  FFMA R46, R81.reuse, R129, R46 ;  /* 0x00000081512e7223 */ /* 0x040fe2000000002e */
[--C-:B------:R-:W-:Y:S02]  /*7e60*/  HADD2.F32 R132, -RZ, R161.reuse.H0_H0 ;  /* 0x200000a1ff847230 */ /* 0x100fe40000004100 */
[C---:B------:R-:W-:Y:S01]  /*7e70*/  FFMA R47, R81.reuse, R128, R47 ;  /* 0x00000080512f7223 */ /* 0x040fe2000000002f */
[----:B------:R1:W-:Y:S01]  /*7e80*/  STS.128 [R172+UR49+0x6200], R64 ;  /* 0x00620040ac007988 */ /* 0x0003e20008000c31 */
[----:B------:R-:W-:Y:S01]  /*7e90*/  HADD2.F32 R135, -RZ, R161.H1_H1 ;  /* 0x300000a1ff877230 */ /* 0x000fe20000004100 */
[----:B------:R-:W-:Y:S01]  /*7ea0*/  F2FP.SATFINITE.E4M3.F32.PACK_AB_MERGE_C R5, R10, R7, R5 ;  /* 0x000000070a05723e */ /* 0x000fe20004807005 */
[C---:B------:R-:W-:Y:S01]  /*7eb0*/  FFMA R48, R81.reuse, R131, R48 ;  /* 0x0000008351307223 */ /* 0x040fe20000000030 */
[----:B------:R-:W-:Y:S01]  /*7ec0*/  F2FP.SATFINITE.E4M3.F32.PACK_AB_MERGE_C R7, R28, R27, RZ ;  /* 0x0000001b1c07723e */ /* 0x000fe200048070ff */
        /* <DEDUP_REMOVED lines=8> */
[----:B------:R-:W-:Y:S01]  /*7f50*/  FMUL R56, R78, R63 ;  /* 0x0000003f4e387220 */ /* 0x000fe20000400000 */
[----:B------:R-:W-:Y:S01]  /*7f60*/  F2FP.SATFINITE.E4M3.F32.PACK_AB_MERGE_C R4, R2, R0, R3 ;  /* 0x000000000204723e */ /* 0x000fe20004807003 */
[C---:B------:R-:W-:Y:S01]  /*7f70*/  FFMA R53, R81.reuse, R134, R53 ;  /* 0x0000008651357223 */ /* 0x040fe20000000035 */
[----:B------:R-:W-:Y:S01]  /*7f80*/  F2FP.SATFINITE.E4M3.F32.PACK_AB_MERGE_C R7, R26, R25, R7 ;  /* 0x000000191a07723e */ /* 0x000fe20004807007 */
[C---:B------:R-:W-:Y:S01]  /*7f90*/  FFMA R54, R81.reuse, R137, R54 ;  /* 0x0000008951367223 */ /* 0x040fe20000000036 */
[--C-:B------:R-:W-:Y:S02]  /*7fa0*/  HADD2.F32 R84, -RZ, R163.reuse.H0_H0 ;  /* 0x200000a3ff547230 */ /* 0x100fe40000004100 */
[C---:B------:R-:W-:Y:S01]  /*7fb0*/  FFMA R55, R81.reuse, R136, R55 ;  /* 0x0000008851377223 */ /* 0x040fe20000000037 */
[----:B------:R-:W-:Y:S01]  /*7fc0*/  HADD2.F32 R85, -RZ, R163.H1_H1 ;  /* 0x300000a3ff557230 */ /* 0x000fe20000004100 */
[----:B------:R1:W-:Y:S01]  /*7fd0*/  STS.128 [R204+0x6010], R4 ;  /* 0x00601004cc007388 */ /* 0x0003e20000000c00 */
[----:B------:R-:W-:Y:S01]  /*7fe0*/  F2FP.SATFINITE.E4M3.F32.PACK_AB_MERGE_C R35, R36, R35, RZ ;  /* 0x000000232423723e */ /* 0x000fe200048070ff */
[C---:B------:R-:W-:Y:S01]  /*7ff0*/  FFMA R56, R81.reuse, R139, R56 ;  /* 0x0000008b51387223 */ /* 0x040fe20000000038 */
[----:B------:R-:W-:Y:S01]  /*8000*/  F2FP.SATFINITE.E4M3.F32.PACK_AB_MERGE_C R39, R40, R39, RZ ;  /* 0x000000272827723e */ /* 0x000fe200048070ff */
[C---:B------:R-:W-:Y:S01]  /*8010*/  FFMA R57, R81.reuse, R82, R57 ;  /* 0x0000005251397223 */ /* 0x040fe20000000039 */
[----:B------:R-:W-:Y:S01]  /*8020*/  F2FP.SATFINITE.E4M3.F32.PACK_AB_MERGE_C R43, R44, R43, RZ ;  /* 0x0000002b2c2b723e */ /* 0x000fe200048070ff */
[C---:B------:R-:W-:Y:S01]  /*8030*/  FFMA R58, R81.reuse, R83, R58 ;  /* 0x00000053513a7223 */ /* 0x040fe2000000003a */
[C---:B------:R-:W-:Y:S01]  /*8040*/  FFMA R59, R81.reuse, R84, R59 ;  /* 0x00000054513b7223 */ /* 0x040fe2000000003b */
[----:B------:R-:W-:Y:S01]  /*8050*/  F2FP.SATFINITE.E4M3.F32.PACK_AB_MERGE_C R33, R34, R33, R35 ;  /* 0x000000212221723e */ /* 0x000fe20004807023 */
        /* <DEDUP_REMOVED lines=11> */
[----:B------:R-:W-:Y:S05]  /*8110*/  F2FP.SATFINITE.E4M3.F32.PACK_AB_MERGE_C R51, R58, R57, R59 ;  /* 0x000000393a33723e */ /* 0x000fea000480703b */
        /* <DEDUP_REMOVED lines=9> */
[----:B------:R-:W-:Y:S02]  /*81b0*/  UIADD3 UR8, UP0, UPT, UR52, 0x680, URZ ;  /* 0x0000068034087890 */ /* 0x000fe4000ff1e0ff */
[----:B------:R-:W-:Y:S02]  /*81c0*/  UIADD3 UR5, UPT, UPT, UR41, 0x40, URZ ;  /* 0x0000004029057890 */ /* 0x000fe4000fffe0ff */
[----:B------:R-:W-:Y:S02]  /*81d0*/  UIADD3 UR4, UPT, UPT, UR49, 0x6200, URZ ;  /* 0x0000620031047890 */ /* 0x000fe4000fffe0ff */
[----:B------:R-:W-:Y:S01]  /*81e0*/  UIADD3.X UR9, UPT, UPT, URZ, UR53, URZ, UP0, !UPT ;  /* 0x00000035ff097290 */ /* 0x000fe200087fe4ff */
[----:B------:R-:W-:Y:S01]  /*81f0*/  UMOV UR6, UR42 ;  /* 0x0000002a00067c82 */ /* 0x000fe20008000000 */
[----:B------:R-:W-:Y:S07]  /*8200*/  UMOV UR7, UR36 ;  /* 0x0000002400077c82 */ /* 0x000fee0008000000 */
[----:B------:R2:W-:Y:S01]  /*8210*/  UTMASTG.3D [UR4], [UR8] ;  /* 0x00000004080073b5 */ /* 0x0005e20008010000 */
[----:B------:R0:W-:Y:S01]  /*8220*/  UTMACMDFLUSH ;  /* 0x00000000000079b7 */ /* 0x0001e20000000000 */
[----:B--2---:R-:W-:Y:S04]  /*8230*/  DEPBAR.LE SB0, 0x1 ;  /* 0x000080400000791a */ /* 0x004fe80000000000 */
.L_x_106:
[----:B------:R-:W-:Y:S05]  /*8240*/  BSYNC.RECONVERGENT B0 ;  /* 0x0000000000007941 */ /* 0x000fea0003800200 */
.L_x_105:
[----:B------:R-:W-:Y:S01]  /*8250*/  BAR.SYNC.DEFER_BLOCKING 0x1, 0x80 ;  /* 0x0042000000007b1d */ /* 0x000fe20000010000 */
[----:B------:R-:W-:Y:S01]  /*8260*/  ISETP.NE.AND P2, PT, R194, RZ, PT ;  /* 0x000000ffc200720c */ /* 0x000fe20003f45270 */
[----:B------:R-:W-:Y:S01]  /*8270*/  IMAD.IADD R20, R75, 0x1, R147 ;  /* 0x000000014b147824 */ /* 0x000fe200078e0293 */
[----:B------:R-:W-:Y:S01]  /*8280*/  ISETP.NE.AND P0, PT, R195, 0x2, PT ;  /* 0x00000002c300780c */ /* 0x000fe20003f05270 */
[----:B------:R-:W-:Y:S01]  /*8290*/  IMAD.IADD R21, R77, 0x1, R170 ;  /* 0x000000014d157824 */ /* 0x000fe200078e02aa */
[----:B------:R-:W-:Y:S02]  /*82a0*/  ISETP.NE.AND P1, PT, R76, 0x4, PT ;  /* 0x000000044c00780c */ /* 0x000fe40003f25270 */
[----:B------:R-:W-:Y:S02]  /*82b0*/  SEL R3, RZ, 0x1, P0 ;  /* 0x00000001ff037807 */ /* 0x000fe40000000000 */
[----:B------:R-:W-:Y:S02]  /*82c0*/  SEL R0, RZ, 0x1, P1 ;  /* 0x00000001ff007807 */ /* 0x000fe40000800000 */
[----:B------:R-:W-:Y:S02]  /*82d0*/  LOP3.LUT R182, R182, R3, RZ, 0x3c, !PT ;  /* 0x00000003b6b67212 */ /* 0x000fe400078e3cff */
[----:B------:R-:W-:Y:S02]  /*82e0*/  LOP3.LUT R183, R183, R0, RZ, 0x3c, !PT ;  /* 0x00000000b7b77212 */ /* 0x000fe400078e3cff */
[----:B------:R-:W-:Y:S02]  /*82f0*/  @P2 R2UR UR36, R179 ;  /* 0x00000000b32422ca */ /* 0x000fe400000e0000 */
[----:B------:R-:W-:Y:S02]  /*8300*/  SEL R195, R195, RZ, P0 ;  /* 0x000000ffc3c37207 */ /* 0x000fe40000000000 */
[----:B------:R-:W-:Y:S01]  /*8310*/  SEL R76, R76, RZ, P1 ;  /* 0x000000ff4c4c7207 */ /* 0x000fe20000800000 */
[----:B------:R-:W-:Y:S10]  /*8320*/  @P2 BRA `(.L_x_107) ;  /* 0xffffffc400bc2947 */ /* 0x000ff4000383ffff */
[----:B------:R-:W-:Y:S05]  /*8330*/  EXIT ;  /* 0x000000000000794d */ /* 0x000fea0003800000 */
.L_x_19:
[----:B--2---:R2:W1:Y:S02]  /*8340*/  SYNCS.PHASECHK.TRANS64.TRYWAIT P0, [R3+URZ+0x100], R2 ;  /* 0x00010002030075a7 */ /* 0x00446400080011ff */
[----:B-1----:R-:W-:Y:S05]  /*8350*/  @!P0 NANOSLEEP.SYNCS 0x989680 ;  /* 0x009896800000895d */ /* 0x002fea0003900000 */
[----:B------:R-:W1:Y:S02]  /*8360*/  @!P0 SYNCS.PHASECHK.TRANS64 P0, [R3+URZ+0x100], R2 ;  /* 0x00010002030085a7 */ /* 0x000e6400080010ff */
[----:B-1----:R-:W-:Y:S05]  /*8370*/  @!P0 BRA `(.L_x_19) ;  /* 0xfffffffc00f08947 */ /* 0x002fea000383ffff */
[----:B------:R-:W-:Y:S05]  /*8380*/  BRA `(.L_x_108) ;  /* 0xffffff9000947947 */ /* 0x000fea000383ffff */
.L_x_22:
[----:B-1----:R-:W-:-:S07]  /*8390*/  MOV R2, UR33 ;  /* 0x0000002100027c02 */ /* 0x002fce0008000f00 */
.L_x_109:
[----:B-1----:R1:W2:Y:S02]  /*83a0*/  SYNCS.PHASECHK.TRANS64.TRYWAIT P0, [R2+URZ+0x30], R5 ;  /* 0x00003005020075a7 */ /* 0x0022a400080011ff */
[----:B--2---:R-:W-:Y:S05]  /*83b0*/  @!P0 NANOSLEEP.SYNCS 0x989680 ;  /* 0x009896800000895d */ /* 0x004fea0003900000 */
[----:B------:R-:W2:Y:S02]  /*83c0*/  @!P0 SYNCS.PHASECHK.TRANS64 P0, [R2+URZ+0x30], R5 ;  /* 0x00003005020085a7 */ /* 0x000ea400080010ff */
[----:B--2---:R-:W-:Y:S05]  /*83d0*/  @!P0 BRA `(.L_x_109) ;  /* 0xfffffffc00f08947 */ /* 0x004fea000383ffff */
[----:B------:R-:W-:Y:S05]  /*83e0*/  BRA `(.L_x_21) ;  /* 0xffffff9000e47947 */ /* 0x000fea000383ffff */
.L_x_28:
[----:B-1----:R-:W-:-:S07]  /*83f0*/  MOV R2, UR17 ;  /* 0x0000001100027c02 */ /* 0x002fce0008000f00 */
.L_x_110:
[----:B-1----:R1:W2:Y:S02]  /*8400*/  SYNCS.PHASECHK.TRANS64.TRYWAIT P0, [R2+URZ+0x30], R5 ;  /* 0x00003005020075a7 */ /* 0x0022a400080011ff */
[----:B--2---:R-:W-:Y:S05]  /*8410*/  @!P0 NANOSLEEP.SYNCS 0x989680 ;  /* 0x009896800000895d */ /* 0x004fea0003900000 */
[----:B------:R-:W2:Y:S02]  /*8420*/  @!P0 SYNCS.PHASECHK.TRANS64 P0, [R2+URZ+0x30], R5 ;  /* 0x00003005020085a7 */ /* 0x000ea400080010ff */
[----:B--2---:R-:W-:Y:S05]  /*8430*/  @!P0 BRA `(.L_x_110) ;  /* 0xfffffffc00f08947 */ /* 0x004fea000383ffff */
[----:B------:R-:W-:Y:S05]  /*8440*/  BRA `(.L_x_27) ;  /* 0xffffff9400887947 */ /* 0x000fea000383ffff */
.L_x_32:
[----:B-1----:R1:W2:Y:S02]  /*8450*/  SYNCS.PHASECHK.TRANS64.TRYWAIT P0, [R2+URZ+0x90], R3 ;  /* 0x00009003020075a7 */ /* 0x0022a400080011ff */
[----:B--2---:R-:W-:Y:S05]  /*8460*/  @!P0 NANOSLEEP.SYNCS 0x989680 ;  /* 0x009896800000895d */ /* 0x004fea0003900000 */
[----:B------:R-:W2:Y:S02]  /*8470*/  @!P0 SYNCS.PHASECHK.TRANS64 P0, [R2+URZ+0x90], R3 ;  /* 0x00009003020085a7 */ /* 0x000ea400080010ff */
[----:B--2---:R-:W-:Y:S05]  /*8480*/  @!P0 BRA `(.L_x_32) ;  /* 0xfffffffc00f08947 */ /* 0x004fea000383ffff */
[----:B------:R-:W-:Y:S05]  /*8490*/  BRA `(.L_x_111) ;  /* 0xffffff9800147947 */ /* 0x000fea000383ffff */
.L_x_36:
[----:B----4-:R-:W-:-:S07]  /*84a0*/  MOV R0, UR5 ;  /* 0x0000000500007c02 */ /* 0x010fce0008000f00 */
.L_x_112:
[----:B-1----:R1:W2:Y:S02]  /*84b0*/  SYNCS.PHASECHK.TRANS64.TRYWAIT P0, [R0+URZ], R3 ;  /* 0x00000003000075a7 */ /* 0x0022a400080011ff */
[----:B--2---:R-:W-:Y:S05]  /*84c0*/  @!P0 NANOSLEEP.SYNCS 0x989680 ;  /* 0x009896800000895d */ /* 0x004fea0003900000 */
[----:B------:R-:W2:Y:S02]  /*84d0*/  @!P0 SYNCS.PHASECHK.TRANS64 P0, [R0+URZ], R3 ;  /* 0x00000003000085a7 */ /* 0x000ea400080010ff */
[----:B--2---:R-:W-:Y:S05]  /*84e0*/  @!P0 BRA `(.L_x_112) ;  /* 0xfffffffc00f08947 */ /* 0x004fea000383ffff */
[----:B------:R-:W-:Y:S05]  /*84f0*/  BRA `(.L_x_113) ;  /* 0xffffff9c00847947 */ /* 0x000fea000383ffff */
.L_x_37:
[----:B----4-:R-:W-:-:S07]  /*8500*/  MOV R0, UR5 ;  /* 0x0000000500007c02 */ /* 0x010fce0008000f00 */
.L_x_114:
[----:B-1----:R1:W2:Y:S02]  /*8510*/  SYNCS.PHASECHK.TRANS64.TRYWAIT P0, [R0+URZ], R3 ;  /* 0x00000003000075a7 */ /* 0x0022a400080011ff */
[----:B--2---:R-:W-:Y:S05]  /*8520*/  @!P0 NANOSLEEP.SYNCS 0x989680 ;  /* 0x009896800000895d */ /* 0x004fea0003900000 */
[----:B------:R-:W2:Y:S02]  /*8530*/  @!P0 SYNCS.PHASECHK.TRANS64 P0, [R0+URZ], R3 ;  /* 0x00000003000085a7 */ /* 0x000ea400080010ff */
[----:B--2---:R-:W-:Y:S05]  /*8540*/  @!P0 BRA `(.L_x_114) ;  /* 0xfffffffc00f08947 */ /* 0x004fea000383ffff */
[----:B------:R-:W-:Y:S05]  /*8550*/  BRA `(.L_x_115) ;  /* 0xffffff9c00907947 */ /* 0x000fea000383ffff */
.L_x_38:
[----:B----4-:R-:W-:-:S07]  /*8560*/  MOV R0, UR5 ;  /* 0x0000000500007c02 */ /* 0x010fce0008000f00 */
.L_x_116:
[----:B-1----:R1:W2:Y:S02]  /*8570*/  SYNCS.PHASECHK.TRANS64.TRYWAIT P0, [R0+URZ], R3 ;  /* 0x00000003000075a7 */ /* 0x0022a400080011ff */
[----:B--2---:R-:W-:Y:S05]  /*8580*/  @!P0 NANOSLEEP.SYNCS 0x989680 ;  /* 0x009896800000895d */ /* 0x004fea0003900000 */
[----:B------:R-:W2:Y:S02]  /*8590*/  @!P0 SYNCS.PHASECHK.TRANS64 P0, [R0+URZ], R3 ;  /* 0x00000003000085a7 */ /* 0x000ea400080010ff */
[----:B--2---:R-:W-:Y:S05]  /*85a0*/  @!P0 BRA `(.L_x_116) ;  /* 0xfffffffc00f08947 */ /* 0x004fea000383ffff */
[----:B------:R-:W-:Y:S05]  /*85b0*/  BRA `(.L_x_117) ;  /* 0xffffff9c009c7947 */ /* 0x000fea000383ffff */
.L_x_39:
[----:B----4-:R-:W-:-:S07]  /*85c0*/  MOV R0, UR5 ;  /* 0x0000000500007c02 */ /* 0x010fce0008000f00 */
.L_x_118:
[----:B-1----:R1:W2:Y:S02]  /*85d0*/  SYNCS.PHASECHK.TRANS64.TRYWAIT P0, [R0+URZ], R3 ;  /* 0x00000003000075a7 */ /* 0x0022a400080011ff */
[----:B--2---:R-:W-:Y:S05]  /*85e0*/  @!P0 NANOSLEEP.SYNCS 0x989680 ;  /* 0x009896800000895d */ /* 0x004fea0003900000 */
[----:B------:R-:W2:Y:S02]  /*85f0*/  @!P0 SYNCS.PHASECHK.TRANS64 P0, [R0+URZ], R3 ;  /* 0x00000003000085a7 */ /* 0x000ea400080010ff */
[----:B--2---:R-:W-:Y:S05]  /*8600*/  @!P0 BRA `(.L_x_118) ;  /* 0xfffffffc00f08947 */ /* 0x004fea000383ffff */
[----:B------:R-:W-:Y:S05]  /*8610*/  BRA `(.L_x_119) ;  /* 0xffffff9c00a87947 */ /* 0x000fea000383ffff */
.L_x_40:
[----:B----4-:R-:W-:-:S07]  /*8620*/  MOV R0, UR5 ;  /* 0x0000000500007c02 */ /* 0x010fce0008000f00 */
.L_x_120:
[----:B-1----:R1:W2:Y:S02]  /*8630*/  SYNCS.PHASECHK.TRANS64.TRYWAIT P0, [R0+URZ], R3 ;  /* 0x00000003000075a7 */ /* 0x0022a400080011ff */
[----:B--2---:R-:W-:Y:S05]  /*8640*/  @!P0 NANOSLEEP.SYNCS 0x989680 ;  /* 0x009896800000895d */ /* 0x004fea0003900000 */
[----:B------:R-:W2:Y:S02]  /*8650*/  @!P0 SYNCS.PHASECHK.TRANS64 P0, [R0+URZ], R3 ;  /* 0x00000003000085a7 */ /* 0x000ea400080010ff */
[----:B--2---:R-:W-:Y:S05]  /*8660*/  @!P0 BRA `(.L_x_120) ;  /* 0xfffffffc00f08947 */ /* 0x004fea000383ffff */
[----:B------:R-:W-:Y:S05]  /*8670*/  BRA `(.L_x_121) ;  /* 0xffffff9c00b47947 */ /* 0x000fea000383ffff */
.L_x_43:
[----:B-1----:R1:W2:Y:S02]  /*8680*/  SYNCS.PHASECHK.TRANS64.TRYWAIT P0, [R0+URZ+0xf0], R5 ;  /* 0x0000f005000075a7 */ /* 0x0022a400080011ff */
[----:B--2---:R-:W-:Y:S05]  /*8690*/  @!P0 NANOSLEEP.SYNCS 0x989680 ;  /* 0x009896800000895d */ /* 0x004fea0003900000 */
[----:B------:R-:W2:Y:S02]  /*86a0*/  @!P0 SYNCS.PHASECHK.TRANS64 P0, [R0+URZ+0xf0], R5 ;  /* 0x0000f005000085a7 */ /* 0x000ea400080010ff */
[----:B--2---:R-:W-:Y:S05]  /*86b0*/  @!P0 BRA `(.L_x_43) ;  /* 0xfffffffc00f08947 */ /* 0x004fea000383ffff */
[----:B------:R-:W-:Y:S05]  /*86c0*/  BRA `(.L_x_122) ;  /* 0xffffffa000107947 */ /* 0x000fea000383ffff */
.L_x_44:
[----:B------:R-:W-:-:S07]  /*86d0*/  MOV R0, UR5 ;  /* 0x0000000500007c02 */ /* 0x000fce0008000f00 */
.L_x_123:
[----:B-1----:R1:W2:Y:S02]  /*86e0*/  SYNCS.PHASECHK.TRANS64.TRYWAIT P0, [R0+URZ+0xa0], R5 ;  /* 0x0000a005000075a7 */ /* 0x0022a400080011ff */
[----:B--2---:R-:W-:Y:S05]  /*86f0*/  @!P0 NANOSLEEP.SYNCS 0x989680 ;  /* 0x009896800000895d */ /* 0x004fea0003900000 */
[----:B------:R-:W2:Y:S02]  /*8700*/  @!P0 SYNCS.PHASECHK.TRANS64 P0, [R0+URZ+0xa0], R5 ;  /* 0x0000a005000085a7 */ /* 0x000ea400080010ff */
[----:B--2---:R-:W-:Y:S05]  /*8710*/  @!P0 BRA `(.L_x_123) ;  /* 0xfffffffc00f08947 */ /* 0x004fea000383ffff */
[----:B------:R-:W-:Y:S05]  /*8720*/  BRA `(.L_x_124) ;  /* 0xffffffa000207947 */ /* 0x000fea000383ffff */
.L_x_45:
[----:B-1----:R1:W2:Y:S02]  /*8730*/  SYNCS.PHASECHK.TRANS64.TRYWAIT P1, [R0+URZ+0x90], R5 ;  /* 0x00009005000075a7 */ /* 0x0022a400080211ff */
[----:B--2---:R-:W-:Y:S05]  /*8740*/  @!P1 NANOSLEEP.SYNCS 0x989680 ;  /* 0x009896800000995d */ /* 0x004fea0003900000 */
[----:B------:R-:W2:Y:S02]  /*8750*/  @!P1 SYNCS.PHASECHK.TRANS64 P1, [R0+URZ+0x90], R5 ;  /* 0x00009005000095a7 */ /* 0x000ea400080210ff */
[----:B--2---:R-:W-:Y:S05]  /*8760*/  @!P1 BRA `(.L_x_45) ;  /* 0xfffffffc00f09947 */ /* 0x004fea000383ffff */
[----:B------:R-:W-:Y:S05]  /*8770*/  BRA `(.L_x_125) ;  /* 0xffffffa000507947 */ /* 0x000fea000383ffff */
.L_x_48:
[----:B------:R-:W-:-:S07]  /*8780*/  MOV R0, UR5 ;  /* 0x0000000500007c02 */ /* 0x000fce0008000f00 */
.L_x_126:
[----:B-1----:R1:W2:Y:S02]  /*8790*/  SYNCS.PHASECHK.TRANS64.TRYWAIT P0, [R0+URZ+0xa0], R3 ;  /* 0x0000a003000075a7 */ /* 0x0022a400080011ff */
[----:B--2---:R-:W-:Y:S05]  /*87a0*/  @!P0 NANOSLEEP.SYNCS 0x989680 ;  /* 0x009896800000895d */ /* 0x004fea0003900000 */
[----:B------:R-:W2:Y:S02]  /*87b0*/  @!P0 SYNCS.PHASECHK.TRANS64 P0, [R0+URZ+0xa0], R3 ;  /* 0x0000a003000085a7 */ /* 0x000ea400080010ff */
[----:B--2---:R-:W-:Y:S05]  /*87c0*/  @!P0 BRA `(.L_x_126) ;  /* 0xfffffffc00f08947 */ /* 0x004fea000383ffff */
[----:B------:R-:W-:Y:S05]  /*87d0*/  BRA `(.L_x_47) ;  /* 0xffffffa000a47947 */ /* 0x000fea000383ffff */
.L_x_55:
[----:B-1----:R1:W2:Y:S02]  /*87e0*/  SYNCS.PHASECHK.TRANS64.TRYWAIT P1, [R0+URZ+0x90], R5 ;  /* 0x00009005000075a7 */ /* 0x0022a400080211ff */
[----:B--2---:R-:W-:Y:S05]  /*87f0*/  @!P1 NANOSLEEP.SYNCS 0x989680 ;  /* 0x009896800000995d */ /* 0x004fea0003900000 */
[----:B------:R-:W2:Y:S02]  /*8800*/  @!P1 SYNCS.PHASECHK.TRANS64 P1, [R0+URZ+0x90], R5 ;  /* 0x00009005000095a7 */ /* 0x000ea400080210ff */
[----:B--2---:R-:W-:Y:S05]  /*8810*/  @!P1 BRA `(.L_x_55) ;  /* 0xfffffffc00f09947 */ /* 0x004fea000383ffff */
[----:B------:R-:W-:Y:S05]  /*8820*/  BRA `(.L_x_127) ;  /* 0xffffffa800107947 */ /* 0x000fea000383ffff */
.L_x_56:
[----:B------:R-:W-:-:S07]  /*8830*/  MOV R3, UR7 ;  /* 0x0000000700037c02 */ /* 0x000fce0008000f00 */
.L_x_128:
[----:B-1----:R1:W2:Y:S02]  /*8840*/  SYNCS.PHASECHK.TRANS64.TRYWAIT P0, [R3+URZ+0xd0], R0 ;  /* 0x0000d000030075a7 */ /* 0x0022a400080011ff */
[----:B--2---:R-:W-:Y:S05]  /*8850*/  @!P0 NANOSLEEP.SYNCS 0x989680 ;  /* 0x009896800000895d */ /* 0x004fea0003900000 */
[----:B------:R-:W2:Y:S02]  /*8860*/  @!P0 SYNCS.PHASECHK.TRANS64 P0, [R3+URZ+0xd0], R0 ;  /* 0x0000d000030085a7 */ /* 0x000ea400080010ff */
[----:B--2---:R-:W-:Y:S05]  /*8870*/  @!P0 BRA `(.L_x_128) ;  /* 0xfffffffc00f08947 */ /* 0x004fea000383ffff */
[----:B------:R-:W-:Y:S05]  /*8880*/  BRA `(.L_x_129) ;  /* 0xffffffa800487947 */ /* 0x000fea000383ffff */
.L_x_59:
[----:B------:R-:W-:Y:S07]  /*8890*/  MOV R0, UR6 ;  /* 0x0000000600007c02 */ /* 0x000fee0008000f00 */
.L_x_130:
[----:B-1----:R1:W2:Y:S02]  /*88a0*/  SYNCS.PHASECHK.TRANS64.TRYWAIT P0, [R0+URZ], R3 ;  /* 0x00000003000075a7 */ /* 0x0022a400080011ff */
[----:B--2---:R-:W-:Y:S05]  /*88b0*/  @!P0 NANOSLEEP.SYNCS 0x989680 ;  /* 0x009896800000895d */ /* 0x004fea0003900000 */
[----:B------:R-:W2:Y:S02]  /*88c0*/  @!P0 SYNCS.PHASECHK.TRANS64 P0, [R0+URZ], R3 ;  /* 0x00000003000085a7 */ /* 0x000ea400080010ff */
[----:B--2---:R-:W-:Y:S05]  /*88d0*/  @!P0 BRA `(.L_x_130) ;  /* 0xfffffffc00f08947 */ /* 0x004fea000383ffff */
[----:B------:R-:W-:Y:S05]  /*88e0*/  BRA `(.L_x_58) ;  /* 0xffffffa800647947 */ /* 0x000fea000383ffff */
.L_x_62:
[----:B------:R-:W-:-:S07]  /*88f0*/  MOV R0, UR6 ;  /* 0x0000000600007c02 */ /* 0x000fce0008000f00 */
.L_x_131:
[----:B--2---:R2:W4:Y:S02]  /*8900*/  SYNCS.PHASECHK.TRANS64.TRYWAIT P0, [R0+URZ], R3 ;  /* 0x00000003000075a7 */ /* 0x00452400080011ff */
[----:B----4-:R-:W-:Y:S05]  /*8910*/  @!P0 NANOSLEEP.SYNCS 0x989680 ;  /* 0x009896800000895d */ /* 0x010fea0003900000 */
[----:B------:R-:W4:Y:S02]  /*8920*/  @!P0 SYNCS.PHASECHK.TRANS64 P0, [R0+URZ], R3 ;  /* 0x00000003000085a7 */ /* 0x000f2400080010ff */
[----:B----4-:R-:W-:Y:S05]  /*8930*/  @!P0 BRA `(.L_x_131) ;  /* 0xfffffffc00f08947 */ /* 0x010fea000383ffff */
[----:B------:R-:W-:Y:S05]  /*8940*/  BRA `(.L_x_132) ;  /* 0xffffffac00407947 */ /* 0x000fea000383ffff */
.L_x_63:
[----:B------:R-:W-:-:S07]  /*8950*/  MOV R0, UR6 ;  /* 0x0000000600007c02 */ /* 0x000fce0008000f00 */
.L_x_133:
[----:B-1----:R1:W2:Y:S02]  /*8960*/  SYNCS.PHASECHK.TRANS64.TRYWAIT P0, [R0+URZ], R3 ;  /* 0x00000003000075a7 */ /* 0x0022a400080011ff */
[----:B--2---:R-:W-:Y:S05]  /*8970*/  @!P0 NANOSLEEP.SYNCS 0x989680 ;  /* 0x009896800000895d */ /* 0x004fea0003900000 */
[----:B------:R-:W2:Y:S02]  /*8980*/  @!P0 SYNCS.PHASECHK.TRANS64 P0, [R0+URZ], R3 ;  /* 0x00000003000085a7 */ /* 0x000ea400080010ff */
[----:B--2---:R-:W-:Y:S05]  /*8990*/  @!P0 BRA `(.L_x_133) ;  /* 0xfffffffc00f08947 */ /* 0x004fea000383ffff */
[----:B------:R-:W-:Y:S05]  /*89a0*/  BRA `(.L_x_134) ;  /* 0xffffffac004c7947 */ /* 0x000fea000383ffff */
.L_x_64:
[----:B------:R-:W-:-:S07]  /*89b0*/  MOV R0, UR6 ;  /* 0x0000000600007c02 */ /* 0x000fce0008000f00 */
.L_x_135:
[----:B-1----:R1:W2:Y:S02]  /*89c0*/  SYNCS.PHASECHK.TRANS64.TRYWAIT P0, [R0+URZ], R3 ;  /* 0x00000003000075a7 */ /* 0x0022a400080011ff */
[----:B--2---:R-:W-:Y:S05]  /*89d0*/  @!P0 NANOSLEEP.SYNCS 0x989680 ;  /* 0x009896800000895d */ /* 0x004fea0003900000 */
[----:B------:R-:W2:Y:S02]  /*89e0*/  @!P0 SYNCS.PHASECHK.TRANS64 P0, [R0+URZ], R3 ;  /* 0x00000003000085a7 */ /* 0x000ea400080010ff */
[----:B--2---:R-:W-:Y:S05]  /*89f0*/  @!P0 BRA `(.L_x_135) ;  /* 0xfffffffc00f08947 */ /* 0x004fea000383ffff */
[----:B------:R-:W-:Y:S05]  /*8a00*/  BRA `(.L_x_136) ;  /* 0xffffffac00587947 */ /* 0x000fea000383ffff */
.L_x_65:
[----:B------:R-:W-:-:S07]  /*8a10*/  MOV R0, UR7 ;  /* 0x0000000700007c02 */ /* 0x000fce0008000f00 */
.L_x_137:
[----:B-1----:R1:W2:Y:S02]  /*8a20*/  SYNCS.PHASECHK.TRANS64.TRYWAIT P0, [R0+URZ], R3 ;  /* 0x00000003000075a7 */ /* 0x0022a400080011ff */
[----:B--2---:R-:W-:Y:S05]  /*8a30*/  @!P0 NANOSLEEP.SYNCS 0x989680 ;  /* 0x009896800000895d */ /* 0x004fea0003900000 */
[----:B------:R-:W2:Y:S02]  /*8a40*/  @!P0 SYNCS.PHASECHK.TRANS64 P0, [R0+URZ], R3 ;  /* 0x00000003000085a7 */ /* 0x000ea400080010ff */
[----:B--2---:R-:W-:Y:S05]  /*8a50*/  @!P0 BRA `(.L_x_137) ;  /* 0xfffffffc00f08947 */ /* 0x004fea000383ffff */
[----:B------:R-:W-:Y:S05]  /*8a60*/  BRA `(.L_x_138) ;  /* 0xffffffac00647947 */ /* 0x000fea000383ffff */
.L_x_70:
[----:B--2---:R2:W3:Y:S02]  /*8a70*/  SYNCS.PHASECHK.TRANS64.TRYWAIT P0, [R0+URZ+0x90], R3 ;  /* 0x00009003000075a7 */ /* 0x0044e400080011ff */
[----:B---3--:R-:W-:Y:S05]  /*8a80*/  @!P0 NANOSLEEP.SYNCS 0x989680 ;  /* 0x009896800000895d */ /* 0x008fea0003900000 */
[----:B------:R-:W3:Y:S02]  /*8a90*/  @!P0 SYNCS.PHASECHK.TRANS64 P0, [R0+URZ+0x90], R3 ;  /* 0x00009003000085a7 */ /* 0x000ee400080010ff */
[----:B---3--:R-:W-:Y:S05]  /*8aa0*/  @!P0 BRA `(.L_x_70) ;  /* 0xfffffffc00f08947 */ /* 0x008fea000383ffff */
[----:B------:R-:W-:Y:S05]  /*8ab0*/  BRA `(.L_x_139) ;  /* 0xffffffb000687947 */ /* 0x000fea000383ffff */
.L_x_73:
[----:B------:R-:W-:Y:S07]  /*8ac0*/  MOV R0, UR7 ;  /* 0x0000000700007c02 */ /* 0x000fee0008000f00 */
.L_x_140:
[----:B--2---:R2:W3:Y:S02]  /*8ad0*/  SYNCS.PHASECHK.TRANS64.TRYWAIT P0, [R0+URZ+0x88], R3 ;  /* 0x00008803000075a7 */ /* 0x0044e400080011ff */
[----:B---3--:R-:W-:Y:S05]  /*8ae0*/  @!P0 NANOSLEEP.SYNCS 0x989680 ;  /* 0x009896800000895d */ /* 0x008fea0003900000 */
[----:B------:R-:W3:Y:S02]  /*8af0*/  @!P0 SYNCS.PHASECHK.TRANS64 P0, [R0+URZ+0x88], R3 ;  /* 0x00008803000085a7 */ /* 0x000ee400080010ff */
[----:B---3--:R-:W-:Y:S05]  /*8b00*/  @!P0 BRA `(.L_x_140) ;  /* 0xfffffffc00f08947 */ /* 0x008fea000383ffff */
[----:B------:R-:W-:Y:S05]  /*8b10*/  BRA `(.L_x_72) ;  /* 0xffffffb400487947 */ /* 0x000fea000383ffff */
.L_x_76:
[----:B--2---:R-:W-:Y:S07]  /*8b20*/  MOV R3, UR7 ;  /* 0x0000000700037c02 */ /* 0x004fee0008000f00 */
.L_x_141:
[----:B-1----:R1:W2:Y:S02]  /*8b30*/  SYNCS.PHASECHK.TRANS64.TRYWAIT P0, [R3+URZ+0x70], R12 ;  /* 0x0000700c030075a7 */ /* 0x0022a400080011ff */
[----:B--2---:R-:W-:Y:S05]  /*8b40*/  @!P0 NANOSLEEP.SYNCS 0x989680 ;  /* 0x009896800000895d */ /* 0x004fea0003900000 */
[----:B------:R-:W2:Y:S02]  /*8b50*/  @!P0 SYNCS.PHASECHK.TRANS64 P0, [R3+URZ+0x70], R12 ;  /* 0x0000700c030085a7 */ /* 0x000ea400080010ff */
[----:B--2---:R-:W-:Y:S05]  /*8b60*/  @!P0 BRA `(.L_x_141) ;  /* 0xfffffffc00f08947 */ /* 0x004fea000383ffff */
[----:B------:R-:W-:Y:S05]  /*8b70*/  BRA `(.L_x_142) ;  /* 0xffffffb400c07947 */ /* 0x000fea000383ffff */
.L_x_77:
[----:B------:R-:W-:Y:S07]  /*8b80*/  MOV R3, UR7 ;  /* 0x0000000700037c02 */ /* 0x000fee0008000f00 */
.L_x_143:
[----:B-1----:R1:W2:Y:S02]  /*8b90*/  SYNCS.PHASECHK.TRANS64.TRYWAIT P0, [R3+URZ+0x78], R12 ;  /* 0x0000780c030075a7 */ /* 0x0022a400080011ff */
[----:B--2---:R-:W-:Y:S05]  /*8ba0*/  @!P0 NANOSLEEP.SYNCS 0x989680 ;  /* 0x009896800000895d */ /* 0x004fea0003900000 */
[----:B------:R-:W2:Y:S02]  /*8bb0*/  @!P0 SYNCS.PHASECHK.TRANS64 P0, [R3+URZ+0x78], R12 ;  /* 0x0000780c030085a7 */ /* 0x000ea400080010ff */
[----:B--2---:R-:W-:Y:S05]  /*8bc0*/  @!P0 BRA `(.L_x_143) ;  /* 0xfffffffc00f08947 */ /* 0x004fea000383ffff */
[----:B------:R-:W-:Y:S05]  /*8bd0*/  BRA `(.L_x_144) ;  /* 0xffffffb800407947 */ /* 0x000fea000383ffff */
.L_x_79:
[----:B------:R-:W-:-:S07]  /*8be0*/  MOV R0, UR7 ;  /* 0x0000000700007c02 */ /* 0x000fce0008000f00 */
.L_x_145:
[----:B-1----:R1:W3:Y:S02]  /*8bf0*/  SYNCS.PHASECHK.TRANS64.TRYWAIT P0, [R0+URZ+0x70], R3 ;  /* 0x00007003000075a7 */ /* 0x0022e400080011ff */
[----:B---3--:R-:W-:Y:S05]  /*8c00*/  @!P0 NANOSLEEP.SYNCS 0x989680 ;  /* 0x009896800000895d */ /* 0x008fea0003900000 */
[----:B------:R-:W3:Y:S02]  /*8c10*/  @!P0 SYNCS.PHASECHK.TRANS64 P0, [R0+URZ+0x70], R3 ;  /* 0x00007003000085a7 */ /* 0x000ee400080010ff */
[----:B---3--:R-:W-:Y:S05]  /*8c20*/  @!P0 BRA `(.L_x_145) ;  /* 0xfffffffc00f08947 */ /* 0x008fea000383ffff */
[----:B------:R-:W-:Y:S05]  /*8c30*/  BRA `(.L_x_146) ;  /* 0xffffffb800b07947 */ /* 0x000fea000383ffff */
.L_x_81:
[----:B--2---:R2:W4:Y:S02]  /*8c40*/  SYNCS.PHASECHK.TRANS64.TRYWAIT P0, [R0+URZ+0x90], R3 ;  /* 0x00009003000075a7 */ /* 0x00452400080011ff */
[----:B----4-:R-:W-:Y:S05]  /*8c50*/  @!P0 NANOSLEEP.SYNCS 0x989680 ;  /* 0x009896800000895d */ /* 0x010fea0003900000 */
[----:B------:R-:W4:Y:S02]  /*8c60*/  @!P0 SYNCS.PHASECHK.TRANS64 P0, [R0+URZ+0x90], R3 ;  /* 0x00009003000085a7 */ /* 0x000f2400080010ff */
[----:B----4-:R-:W-:Y:S05]  /*8c70*/  @!P0 BRA `(.L_x_81) ;  /* 0xfffffffc00f08947 */ /* 0x010fea000383ffff */
[----:B------:R-:W-:Y:S05]  /*8c80*/  BRA `(.L_x_147) ;  /* 0xffffffbc00787947 */ /* 0x000fea000383ffff */
.L_x_92:
[----:B-1----:R1:W3:Y:S02]  /*8c90*/  SYNCS.PHASECHK.TRANS64.TRYWAIT P1, [R3+URZ+0x60], R0 ;  /* 0x00006000030075a7 */ /* 0x0022e400080211ff */
[----:B---3--:R-:W-:Y:S05]  /*8ca0*/  @!P1 NANOSLEEP.SYNCS 0x989680 ;  /* 0x009896800000995d */ /* 0x008fea0003900000 */
[----:B------:R-:W3:Y:S02]  /*8cb0*/  @!P1 SYNCS.PHASECHK.TRANS64 P1, [R3+URZ+0x60], R0 ;  /* 0x00006000030095a7 */ /* 0x000ee400080210ff */
[----:B---3--:R-:W-:Y:S05]  /*8cc0*/  @!P1 BRA `(.L_x_92) ;  /* 0xfffffffc00f09947 */ /* 0x008fea000383ffff */
[----:B------:R-:W-:Y:S05]  /*8cd0*/  BRA `(.L_x_91) ;  /* 0xffffffc8009c7947 */ /* 0x000fea000383ffff */
.L_x_94:
[----:B-1----:R1:W4:Y:S02]  /*8ce0*/  SYNCS.PHASECHK.TRANS64.TRYWAIT P0, [R207+URZ+0xb0], R2 ;  /* 0x0000b002cf0075a7 */ /* 0x00232400080011ff */
[----:B----4-:R-:W-:Y:S05]  /*8cf0*/  @!P0 NANOSLEEP.SYNCS 0x989680 ;  /* 0x009896800000895d */ /* 0x010fea0003900000 */
[----:B------:R-:W4:Y:S02]  /*8d00*/  @!P0 SYNCS.PHASECHK.TRANS64 P0, [R207+URZ+0xb0], R2 ;  /* 0x0000b002cf0085a7 */ /* 0x000f2400080010ff */
[----:B----4-:R-:W-:Y:S05]  /*8d10*/  @!P0 BRA `(.L_x_94) ;  /* 0xfffffffc00f08947 */ /* 0x010fea000383ffff */
[----:B------:R-:W-:Y:S05]  /*8d20*/  BRA `(.L_x_93) ;  /* 0xffffffc800f87947 */ /* 0x000fea000383ffff */
.L_x_103:
[----:B--2---:R2:W3:Y:S02]  /*8d30*/  SYNCS.PHASECHK.TRANS64.TRYWAIT P0, [R210+URZ+0x60], R3 ;  /* 0x00006003d20075a7 */ /* 0x0044e400080011ff */
[----:B---3--:R-:W-:Y:S05]  /*8d40*/  @!P0 NANOSLEEP.SYNCS 0x989680 ;  /* 0x009896800000895d */ /* 0x008fea0003900000 */
[----:B------:R-:W3:Y:S02]  /*8d50*/  @!P0 SYNCS.PHASECHK.TRANS64 P0, [R210+URZ+0x60], R3 ;  /* 0x00006003d20085a7 */ /* 0x000ee400080010ff */
[----:B---3--:R-:W-:Y:S05]  /*8d60*/  @!P0 BRA `(.L_x_103) ;  /* 0xfffffffc00f08947 */ /* 0x008fea000383ffff */
[----:B------:R-:W-:Y:S05]  /*8d70*/  BRA `(.L_x_102) ;  /* 0xffffffe000047947 */ /* 0x000fea000383ffff */
        .weak           $__internal_0_$__cuda_sm10x_tcgen05_guardrail_trap_col_being_dealloced_not_returned_by_alloc
        .type           $__internal_0_$__cuda_sm10x_tcgen05_guardrail_trap_col_being_dealloced_not_returned_by_alloc,@function
        .size           $__internal_0_$__cuda_sm10x_tcgen05_guardrail_trap_col_being_dealloced_not_returned_by_alloc,($__internal_1_$__cuda_sm10x_tcgen05_guardrail_trap_phase_invalid_during_alloc - $__internal_0_$__cuda_sm10x_tcgen05_guardrail_trap_col_being_dealloced_not_returned_by_alloc)
$__internal_0_$__cuda_sm10x_tcgen05_guardrail_trap_col_being_dealloced_not_returned_by_alloc:
[----:B------:R-:W-:Y:S05]  /*8d80*/  BPT.TRAP 0x1 ;  /* 0x000000040000795c */ /* 0x000fea0000300000 */
[----:B------:R-:W-:-:S04]  /*8d90*/  HFMA2 R3, -RZ, RZ, 0, 0 ;  /* 0x00000000ff037431 */ /* 0x000fc800000001ff */
[----:B------:R-:W-:Y:S05]  /*8da0*/  RET.REL.NODEC R2 `(_ZN7cutlass13device_kernelINS_4gemm6kernel13GemmUniversalIN4cute5tupleIJiiiiEEENS1_10collective13CollectiveMmaINS1_35MainloopSm100TmaUmmaWarpSpecializedILi6ELi2ELi4ENS5_IJNS4_1CILi1EEESB_SB_EEEEENS5_IJNSA_ILi128EEESE_SE_EEENS_12float_e4m3_tENS5_IJSB_llEEENS_12float_e5m2_tENS5_IJlSB_lEEENS4_8TiledMMAINS4_8MMA_AtomIJNS4_10MMA_TraitsINS4_19SM100_MMA_F8F6F4_SSEJSG_SI_fSE_SE_NS4_17integral_constantINS4_4UMMA5MajorELSQ_1EEENSO_ISQ_LSQ_0EEENSO_INSP_7ScaleInELST_0EEESU_EEEEEENS4_6LayoutISC_NS5_IJNSA_ILi0EEESY_SY_EEEEENS5_IJNS4_10UnderscoreES11_S11_EEEEENS4_13SM90_TMA_LOADENS4_14ComposedLayoutINS4_7SwizzleILi3ELi4ELi3EEENS4_18smem_ptr_flag_bitsILi8EEENSX_INS5_IJSE_NSA_ILi8EEEEEENS5_IJSB_SE_EEEEEEEvNS4_8identityES14_NS15_IS17_S19_NSX_INS5_IJS1A_SE_EEENS5_IJSE_SB_EEEEEEEvS1F_EENS_8epilogue10collective18CollectiveEpilogueINS1L_23Sm100TmaWarpSpecializedILi2ELi2ELi64ELb0ELb0EEEJSF_NS5_IJNSX_ISE_SB_EENSX_INSA_ILi64EEESB_EEEEESG_SJ_SG_SJ_NS1L_6fusion15FusionCallbacksIS1P_NS1U_17LinearCombinationISG_fSG_fLNS_15FloatRoundStyleE2EEESF_S1T_JEEENS4_5SM1004TMEM4LOAD26SM100_TMEM_LOAD_32dp32b64xES14_NS15_INS16_ILi2ELi4ELi3EEES19_NSX_INS5_IJS1A_S1R_EEENS5_IJS1R_SB_EEEEEEENS4_39AutoVectorizingCopyWithAssumedAlignmentILi128EEENS4_14SM90_TMA_STOREES28_S2A_S2A_EEEvvEEEEvNT_6ParamsE) ;  /* 0xffffff7002947950 */ /* 0x000fea0003c3ffff */
        .weak           $__internal_1_$__cuda_sm10x_tcgen05_guardrail_trap_phase_invalid_during_alloc
        .type           $__internal_1_$__cuda_sm10x_tcgen05_guardrail_trap_phase_invalid_during_alloc,@function
        .size           $__internal_1_$__cuda_sm10x_tcgen05_guardrail_trap_phase_invalid_during_alloc,($__internal_2_$__cuda_sm10x_tcgen05_guardrail_trap_unallocated_columns_being_dealloced - $__internal_1_$__cuda_sm10x_tcgen05_guardrail_trap_phase_invalid_during_alloc)
$__internal_1_$__cuda_sm10x_tcgen05_guardrail_trap_phase_invalid_during_alloc:
[----:B------:R-:W-:Y:S05]  /*8db0*/  BPT.TRAP 0x1 ;  /* 0x000000040000795c */ /* 0x000fea0000300000 */
[----:B------:R-:W-:-:S04]  /*8dc0*/  MOV R3, 0x0 ;  /* 0x0000000000037802 */ /* 0x000fc80000000f00 */
[----:B------:R-:W-:Y:S05]  /*8dd0*/  RET.REL.NODEC R2 `(_ZN7cutlass13device_kernelINS_4gemm6kernel13GemmUniversalIN4cute5tupleIJiiiiEEENS1_10collective13CollectiveMmaINS1_35MainloopSm100TmaUmmaWarpSpecializedILi6ELi2ELi4ENS5_IJNS4_1CILi1EEESB_SB_EEEEENS5_IJNSA_ILi128EEESE_SE_EEENS_12float_e4m3_tENS5_IJSB_llEEENS_12float_e5m2_tENS5_IJlSB_lEEENS4_8TiledMMAINS4_8MMA_AtomIJNS4_10MMA_TraitsINS4_19SM100_MMA_F8F6F4_SSEJSG_SI_fSE_SE_NS4_17integral_constantINS4_4UMMA5MajorELSQ_1EEENSO_ISQ_LSQ_0EEENSO_INSP_7ScaleInELST_0EEESU_EEEEEENS4_6LayoutISC_NS5_IJNSA_ILi0EEESY_SY_EEEEENS5_IJNS4_10UnderscoreES11_S11_EEEEENS4_13SM90_TMA_LOADENS4_14ComposedLayoutINS4_7SwizzleILi3ELi4ELi3EEENS4_18smem_ptr_flag_bitsILi8EEENSX_INS5_IJSE_NSA_ILi8EEEEEENS5_IJSB_SE_EEEEEEEvNS4_8identityES14_NS15_IS17_S19_NSX_INS5_IJS1A_SE_EEENS5_IJSE_SB_EEEEEEEvS1F_EENS_8epilogue10collective18CollectiveEpilogueINS1L_23Sm100TmaWarpSpecializedILi2ELi2ELi64ELb0ELb0EEEJSF_NS5_IJNSX_ISE_SB_EENSX_INSA_ILi64EEESB_EEEEESG_SJ_SG_SJ_NS1L_6fusion15FusionCallbacksIS1P_NS1U_17LinearCombinationISG_fSG_fLNS_15FloatRoundStyleE2EEESF_S1T_JEEENS4_5SM1004TMEM4LOAD26SM100_TMEM_LOAD_32dp32b64xES14_NS15_INS16_ILi2ELi4ELi3EEES19_NSX_INS5_IJS1A_S1R_EEENS5_IJS1R_SB_EEEEEEENS4_39AutoVectorizingCopyWithAssumedAlignmentILi128EEENS4_14SM90_TMA_STOREES28_S2A_S2A_EEEvvEEEEvNT_6ParamsE) ;  /* 0xffffff7002887950 */ /* 0x000fea0003c3ffff */
        .weak           $__internal_2_$__cuda_sm10x_tcgen05_guardrail_trap_unallocated_columns_being_dealloced
        .type           $__internal_2_$__cuda_sm10x_tcgen05_guardrail_trap_unallocated_columns_being_dealloced,@function
        .size           $__internal_2_$__cuda_sm10x_tcgen05_guardrail_trap_unallocated_columns_being_dealloced,(.L_x_149 - $__internal_2_$__cuda_sm10x_tcgen05_guardrail_trap_unallocated_columns_being_dealloced)
$__internal_2_$__cuda_sm10x_tcgen05_guardrail_trap_unallocated_columns_being_dealloced:
[----:B------:R-:W-:Y:S05]  /*8de0*/  BPT.TRAP 0x1 ;  /* 0x000000040000795c */ /* 0x000fea0000300000 */
[----:B------:R-:W-:-:S04]  /*8df0*/  HFMA2 R3, -RZ, RZ, 0, 0 ;  /* 0x00000000ff037431 */ /* 0x000fc800000001ff */
[----:B------:R-:W-:Y:S05]  /*8e00*/  RET.REL.NODEC R2 `(_ZN7cutlass13device_kernelINS_4gemm6kernel13GemmUniversalIN4cute5tupleIJiiiiEEENS1_10collective13CollectiveMmaINS1_35MainloopSm100TmaUmmaWarpSpecializedILi6ELi2ELi4ENS5_IJNS4_1CILi1EEESB_SB_EEEEENS5_IJNSA_ILi128EEESE_SE_EEENS_12float_e4m3_tENS5_IJSB_llEEENS_12float_e5m2_tENS5_IJlSB_lEEENS4_8TiledMMAINS4_8MMA_AtomIJNS4_10MMA_TraitsINS4_19SM100_MMA_F8F6F4_SSEJSG_SI_fSE_SE_NS4_17integral_constantINS4_4UMMA5MajorELSQ_1EEENSO_ISQ_LSQ_0EEENSO_INSP_7ScaleInELST_0EEESU_EEEEEENS4_6LayoutISC_NS5_IJNSA_ILi0EEESY_SY_EEEEENS5_IJNS4_10UnderscoreES11_S11_EEEEENS4_13SM90_TMA_LOADENS4_14ComposedLayoutINS4_7SwizzleILi3ELi4ELi3EEENS4_18smem_ptr_flag_bitsILi8EEENSX_INS5_IJSE_NSA_ILi8EEEEEENS5_IJSB_SE_EEEEEEEvNS4_8identityES14_NS15_IS17_S19_NSX_INS5_IJS1A_SE_EEENS5_IJSE_SB_EEEEEEEvS1F_EENS_8epilogue10collective18CollectiveEpilogueINS1L_23Sm100TmaWarpSpecializedILi2ELi2ELi64ELb0ELb0EEEJSF_NS5_IJNSX_ISE_SB_EENSX_INSA_ILi64EEESB_EEEEESG_SJ_SG_SJ_NS1L_6fusion15FusionCallbacksIS1P_NS1U_17LinearCombinationISG_fSG_fLNS_15FloatRoundStyleE2EEESF_S1T_JEEENS4_5SM1004TMEM4LOAD26SM100_TMEM_LOAD_32dp32b64xES14_NS15_INS16_ILi2ELi4ELi3EEES19_NSX_INS5_IJS1A_S1R_EEENS5_IJS1R_SB_EEEEEEENS4_39AutoVectorizingCopyWithAssumedAlignmentILi128EEENS4_14SM90_TMA_STOREES28_S2A_S2A_EEEvvEEEEvNT_6ParamsE) ;  /* 0xffffff70027c7950 */ /* 0x000fea0003c3ffff */
.L_x_148:
[----:B------:R-:W-:-:S00]  /*8e10*/  BRA `(.L_x_148) ;  /* 0xfffffffc00fc7947 */ /* 0x000fc0000383ffff */
[----:B------:R-:W-:-:S00]  /*8e20*/  NOP ;  /* 0x0000000000007918 */ /* 0x000fc00000000000 */
        /* <DEDUP_REMOVED lines=13> */
.L_x_149:


//--------------------- .nv.global.init           --------------------------
	.section	.nv.global.init,"aw",@progbits
.nv.global.init:
	.type		$str$27,@object
	.size		$str$27,($str$28 - $str$27)
$str$27:
        /*0000*/ 	.byte	0x28, 0x61, 0x64, 0x64, 0x72, 0x65, 0x73, 0x73, 0x20, 0x26, 0x20, 0x6d, 0x61, 0x73, 0x6b, 0x29
        /*0010*/ 	.byte	0x20, 0x3d, 0x3d, 0x20, 0x30, 0x00
	.type		$str$28,@object
	.size		$str$28,($str$26 - $str$28)
$str$28:
        /*0016*/ 	.byte	0x2f, 0x74, 0x6d, 0x70, 0x2f, 0x63, 0x75, 0x74, 0x6c, 0x61, 0x73, 0x73, 0x5f, 0x73, 0x77, 0x65
        /*0026*/ 	.byte	0x65, 0x70, 0x5f, 0x73, 0x72, 0x63, 0x2f, 0x69, 0x6e, 0x63, 0x6c, 0x75, 0x64, 0x65, 0x2f, 0x63
        /*0036*/ 	.byte	0x75, 0x74, 0x65, 0x2f, 0x70, 0x6f, 0x69, 0x6e, 0x74, 0x65, 0x72, 0x5f, 0x66, 0x6c, 0x61, 0x67
        /*0046*/ 	.byte	0x67, 0x65, 0x64, 0x2e, 0x68, 0x70, 0x70, 0x00
	.type		$str$26,@object
	.size		$str$26,($str$25 - $str$26)
$str$26:
        /*004e*/ 	.byte	0x2f, 0x74, 0x6d, 0x70, 0x2f, 0x63, 0x75, 0x74, 0x6c, 0x61, 0x73, 0x73, 0x5f, 0x73, 0x77, 0x65
        /*005e*/ 	.byte	0x65, 0x70, 0x5f, 0x73, 0x72, 0x63, 0x2f, 0x69, 0x6e, 0x63, 0x6c, 0x75, 0x64, 0x65, 0x2f, 0x63
        /*006e*/ 	.byte	0x75, 0x74, 0x65, 0x2f, 0x61, 0x74, 0x6f, 0x6d, 0x2f, 0x63, 0x6f, 0x70, 0x79, 0x5f, 0x74, 0x72
        /*007e*/ 	.byte	0x61, 0x69, 0x74, 0x73, 0x5f, 0x73, 0x6d, 0x31, 0x30, 0x30, 0x2e, 0x68, 0x70, 0x70, 0x00
	.type		$str$25,@object
	.size		$str$25,(__unnamed_1 - $str$25)
$str$25:
        /*008d*/ 	.byte	0x28, 0x28, 0x75, 0x69, 0x6e, 0x74, 0x33, 0x32, 0x5f, 0x74, 0x28, 0x74, 0x68, 0x72, 0x65, 0x61
        /*009d*/ 	.byte	0x64, 0x49, 0x64, 0x78, 0x2e, 0x78, 0x29, 0x20, 0x2f, 0x20, 0x33, 0x32, 0x29, 0x20, 0x25, 0x20
        /*00ad*/ 	.byte	0x34, 0x29, 0x20, 0x3d, 0x3d, 0x20, 0x28, 0x28, 0x28, 0x74, 0x6d, 0x65, 0x6d, 0x5f, 0x61, 0x64
        /*00bd*/ 	.byte	0x64, 0x72, 0x20, 0x3e, 0x3e, 0x20, 0x31, 0x36, 0x29, 0x20, 0x2f, 0x20, 0x33, 0x32, 0x29, 0x20
        /*00cd*/ 	.byte	0x25, 0x20, 0x34, 0x29, 0x00
	.type		__unnamed_1,@object
	.size		__unnamed_1,(__unnamed_2 - __unnamed_1)
__unnamed_1:
        /*00d2*/ 	.byte	0x61, 0x75, 0x74, 0x6f, 0x20, 0x63, 0x75, 0x74, 0x65, 0x3a, 0x3a, 0x61, 0x73, 0x5f, 0x70, 0x6f
        /* <DEDUP_REMOVED lines=24> */
        /*0262*/ 	.byte	0x43, 0x3c, 0x38, 0x31, 0x39, 0x32, 0x3e, 0x3e, 0x3e, 0x3e, 0x5d, 0x00
	.type		__unnamed_2,@object
	.size		__unnamed_2,(.L_2 - __unnamed_2)
__unnamed_2:
        /* <DEDUP_REMOVED lines=42> */
        /*050e*/ 	.byte	0x3e, 0x3e, 0x3e, 0x3e, 0x5d, 0x00
.L_2:


//--------------------- .nv.shared._ZN7cutlass13device_kernelINS_4gemm6kernel13GemmUniversalIN4cute5tupleIJiiiiEEENS1_10collective13CollectiveMmaINS1_35MainloopSm100TmaUmmaWarpSpecializedILi6ELi2ELi4ENS5_IJNS4_1CILi1EEESB_SB_EEEEENS5_IJNSA_ILi128EEESE_SE_EEENS_12float_e4m3_tENS5_IJSB_llEEENS_12float_e5m2_tENS5_IJlSB_lEEENS4_8TiledMMAINS4_8MMA_AtomIJNS4_10MMA_TraitsINS4_19SM100_MMA_F8F6F4_SSEJSG_SI_fSE_SE_NS4_17integral_constantINS4_4UMMA5MajorELSQ_1EEENSO_ISQ_LSQ_0EEENSO_INSP_7ScaleInELST_0EEESU_EEEEEENS4_6LayoutISC_NS5_IJNSA_ILi0EEESY_SY_EEEEENS5_IJNS4_10UnderscoreES11_S11_EEEEENS4_13SM90_TMA_LOADENS4_14ComposedLayoutINS4_7SwizzleILi3ELi4ELi3EEENS4_18smem_ptr_flag_bitsILi8EEENSX_INS5_IJSE_NSA_ILi8EEEEEENS5_IJSB_SE_EEEEEEEvNS4_8identityES14_NS15_IS17_S19_NSX_INS5_IJS1A_SE_EEENS5_IJSE_SB_EEEEEEEvS1F_EENS_8epilogue10collective18CollectiveEpilogueINS1L_23Sm100TmaWarpSpecializedILi2ELi2ELi64ELb0ELb0EEEJSF_NS5_IJNSX_ISE_SB_EENSX_INSA_ILi64EEESB_EEEEESG_SJ_SG_SJ_NS1L_6fusion15FusionCallbacksIS1P_NS1U_17LinearCombinationISG_fSG_fLNS_15FloatRoundStyleE2EEESF_S1T_JEEENS4_5SM1004TMEM4LOAD26SM100_TMEM_LOAD_32dp32b64xES14_NS15_INS16_ILi2ELi4ELi3EEES19_NSX_INS5_IJS1A_S1R_EEENS5_IJS1R_SB_EEEEEEENS4_39AutoVectorizingCopyWithAssumedAlignmentILi128EEENS4_14SM90_TMA_STOREES28_S2A_S2A_EEEvvEEEEvNT_6ParamsE --------------------------
	.section	.nv.shared._ZN7cutlass13device_kernelINS_4gemm6kernel13GemmUniversalIN4cute5tupleIJiiiiEEENS1_10collective13CollectiveMmaINS1_35MainloopSm100TmaUmmaWarpSpecializedILi6ELi2ELi4ENS5_IJNS4_1CILi1EEESB_SB_EEEEENS5_IJNSA_ILi128EEESE_SE_EEENS_12float_e4m3_tENS5_IJSB_llEEENS_12float_e5m2_tENS5_IJlSB_lEEENS4_8TiledMMAINS4_8MMA_AtomIJNS4_10MMA_TraitsINS4_19SM100_MMA_F8F6F4_SSEJSG_SI_fSE_SE_NS4_17integral_constantINS4_4UMMA5MajorELSQ_1EEENSO_ISQ_LSQ_0EEENSO_INSP_7ScaleInELST_0EEESU_EEEEEENS4_6LayoutISC_NS5_IJNSA_ILi0EEESY_SY_EEEEENS5_IJNS4_10UnderscoreES11_S11_EEEEENS4_13SM90_TMA_LOADENS4_14ComposedLayoutINS4_7SwizzleILi3ELi4ELi3EEENS4_18smem_ptr_flag_bitsILi8EEENSX_INS5_IJSE_NSA_ILi8EEEEEENS5_IJSB_SE_EEEEEEEvNS4_8identityES14_NS15_IS17_S19_NSX_INS5_IJS1A_SE_EEENS5_IJSE_SB_EEEEEEEvS1F_EENS_8epilogue10collective18CollectiveEpilogueINS1L_23Sm100TmaWarpSpecializedILi2ELi2ELi64ELb0ELb0EEEJSF_NS5_IJNSX_ISE_SB_EENSX_INSA_ILi64EEESB_EEEEESG_SJ_SG_SJ_NS1L_6fusion15FusionCallbacksIS1P_NS1U_17LinearCombinationISG_fSG_fLNS_15FloatRoundStyleE2EEESF_S1T_JEEENS4_5SM1004TMEM4LOAD26SM100_TMEM_LOAD_32dp32b64xES14_NS15_INS16_ILi2ELi4ELi3EEES19_NSX_INS5_IJS1A_S1R_EEENS5_IJS1R_SB_EEEEEEENS4_39AutoVectorizingCopyWithAssumedAlignmentILi128EEENS4_14SM90_TMA_STOREES28_S2A_S2A_EEEvvEEEEvNT_6ParamsE,"aw",@nobits
	.sectionflags	@""
	.align	16
	.zero		1024


//--------------------- .nv.shared.reserved.0     --------------------------
	.section	.nv.shared.reserved.0,"aw",@nobits
	.weak		__nv_reservedSMEM_offset_0_alias
	.size		__nv_reservedSMEM_offset_0_alias, 0, 64
	.other		__nv_reservedSMEM_offset_0_alias,@"STO_CUDA_RESERVED_SHARED STV_DEFAULT"
__nv_reservedSMEM_offset_0_alias:
	.zero		0
.nv.shared.reserved.0:
	.zero		64
	.weak		__nv_reservedSMEM_tcgen05_partition
	.type		__nv_reservedSMEM_tcgen05_partition,@object
	.size		__nv_reservedSMEM_tcgen05_partition,(.L_0 - __nv_reservedSMEM_tcgen05_partition)
__nv_reservedSMEM_tcgen05_partition:
	.zero		32
.L_0:


//--------------------- .nv.global                --------------------------
	.section	.nv.global,"aw",@nobits
.nv.global:
	.type		_ZN40_INTERNAL_66cf1220_4_k_cu_8c625daa_385774cute1_E,@object
	.size		_ZN40_INTERNAL_66cf1220_4_k_cu_8c625daa_385774cute1_E,(_ZN40_INTERNAL_66cf1220_4_k_cu_8c625daa_385774cuda3std3__45__cpo6cbeginE - _ZN40_INTERNAL_66cf1220_4_k_cu_8c625daa_385774cute1_E)
_ZN40_INTERNAL_66cf1220_4_k_cu_8c625daa_385774cute1_E:
	.zero		1
	.type		_ZN40_INTERNAL_66cf1220_4_k_cu_8c625daa_385774cuda3std3__45__cpo6cbeginE,@object
	.size		_ZN40_INTERNAL_66cf1220_4_k_cu_8c625daa_385774cuda3std3__45__cpo6cbeginE,(_ZN40_INTERNAL_66cf1220_4_k_cu_8c625daa_385774cuda3std3__48in_placeE - _ZN40_INTERNAL_66cf1220_4_k_cu_8c625daa_385774cuda3std3__45__cpo6cbeginE)
_ZN40_INTERNAL_66cf1220_4_k_cu_8c625daa_385774cuda3std3__45__cpo6cbeginE:
	.zero		1
	.type		_ZN40_INTERNAL_66cf1220_4_k_cu_8c625daa_385774cuda3std3__48in_placeE,@object
	.size		_ZN40_INTERNAL_66cf1220_4_k_cu_8c625daa_385774cuda3std3__48in_placeE,(_ZN40_INTERNAL_66cf1220_4_k_cu_8c625daa_385774cuda3std6ranges3__45__cpo9iter_moveE - _ZN40_INTERNAL_66cf1220_4_k_cu_8c625daa_385774cuda3std3__48in_placeE)
_ZN40_INTERNAL_66cf1220_4_k_cu_8c625daa_385774cuda3std3__48in_placeE:
	.zero		1
	.type		_ZN40_INTERNAL_66cf1220_4_k_cu_8c625daa_385774cuda3std6ranges3__45__cpo9iter_moveE,@object
	.size		_ZN40_INTERNAL_66cf1220_4_k_cu_8c625daa_385774cuda3std6ranges3__45__cpo9iter_moveE,(_ZN40_INTERNAL_66cf1220_4_k_cu_8c625daa_385774cuda3std3__45__cpo5beginE - _ZN40_INTERNAL_66cf1220_4_k_cu_8c625daa_385774cuda3std6ranges3__45__cpo9iter_moveE)
_ZN40_INTERNAL_66cf1220_4_k_cu_8c625daa_385774cuda3std6ranges3__45__cpo9iter_moveE:
	.zero		1
	.type		_ZN40_INTERNAL_66cf1220_4_k_cu_8c625daa_385774cuda3std3__45__cpo5beginE,@object
	.size		_ZN40_INTERNAL_66cf1220_4_k_cu_8c625daa_385774cuda3std3__45__cpo5beginE,(_ZN40_INTERNAL_66cf1220_4_k_cu_8c625daa_385774cuda3std3__442_GLOBAL__N__66cf1220_4_k_cu_8c625daa_385776ignoreE - _ZN40_INTERNAL_66cf1220_4_k_cu_8c625daa_385774cuda3std3__45__cpo5beginE)
_ZN40_INTERNAL_66cf1220_4_k_cu_8c625daa_385774cuda3std3__45__cpo5beginE:
	.zero		1
	.type		_ZN40_INTERNAL_66cf1220_4_k_cu_8c625daa_385774cuda3std3__442_GLOBAL__N__66cf1220_4_k_cu_8c625daa_385776ignoreE,@object
	.size		_ZN40_INTERNAL_66cf1220_4_k_cu_8c625daa_385774cuda3std3__442_GLOBAL__N__66cf1220_4_k_cu_8c625daa_385776ignoreE,(_ZN40_INTERNAL_66cf1220_4_k_cu_8c625daa_385774cute7productE - _ZN40_INTERNAL_66cf1220_4_k_cu_8c625daa_385774cuda3std3__442_GLOBAL__N__66cf1220_4_k_cu_8c625daa_385776ignoreE)
_ZN40_INTERNAL_66cf1220_4_k_cu_8c625daa_385774cuda3std3__442_GLOBAL__N__66cf1220_4_k_cu_8c625daa_385776ignoreE:
	.zero		1
	.type		_ZN40_INTERNAL_66cf1220_4_k_cu_8c625daa_385774cute7productE,@object
	.size		_ZN40_INTERNAL_66cf1220_4_k_cu_8c625daa_385774cute7productE,(_ZN40_INTERNAL_66cf1220_4_k_cu_8c625daa_385774cuda3std3__45__cpo3endE - _ZN40_INTERNAL_66cf1220_4_k_cu_8c625daa_385774cute7productE)
_ZN40_INTERNAL_66cf1220_4_k_cu_8c625daa_385774cute7productE:
	.zero		1
	.type		_ZN40_INTERNAL_66cf1220_4_k_cu_8c625daa_385774cuda3std3__45__cpo3endE,@object
	.size		_ZN40_INTERNAL_66cf1220_4_k_cu_8c625daa_385774cuda3std3__45__cpo3endE,(_ZN40_INTERNAL_66cf1220_4_k_cu_8c625daa_385774cuda3std3__419piecewise_constructE - _ZN40_INTERNAL_66cf1220_4_k_cu_8c625daa_385774cuda3std3__45__cpo3endE)
_ZN40_INTERNAL_66cf1220_4_k_cu_8c625daa_385774cuda3std3__45__cpo3endE:
	.zero		1
	.type		_ZN40_INTERNAL_66cf1220_4_k_cu_8c625daa_385774cuda3std3__419piecewise_constructE,@object
	.size		_ZN40_INTERNAL_66cf1220_4_k_cu_8c625daa_385774cuda3std3__419piecewise_constructE,(_ZN40_INTERNAL_66cf1220_4_k_cu_8c625daa_385774cuda3std3__45__cpo4cendE - _ZN40_INTERNAL_66cf1220_4_k_cu_8c625daa_385774cuda3std3__419piecewise_constructE)
_ZN40_INTERNAL_66cf1220_4_k_cu_8c625daa_385774cuda3std3__419piecewise_constructE:
	.zero		1
	.type		_ZN40_INTERNAL_66cf1220_4_k_cu_8c625daa_385774cuda3std3__45__cpo4cendE,@object
	.size		_ZN40_INTERNAL_66cf1220_4_k_cu_8c625daa_385774cuda3std3__45__cpo4cendE,(_ZN40_INTERNAL_66cf1220_4_k_cu_8c625daa_385774cuda3std6ranges3__45__cpo4swapE - _ZN40_INTERNAL_66cf1220_4_k_cu_8c625daa_385774cuda3std3__45__cpo4cendE)
_ZN40_INTERNAL_66cf1220_4_k_cu_8c625daa_385774cuda3std3__45__cpo4cendE:
	.zero		1
	.type		_ZN40_INTERNAL_66cf1220_4_k_cu_8c625daa_385774cuda3std6ranges3__45__cpo4swapE,@object
	.size		_ZN40_INTERNAL_66cf1220_4_k_cu_8c625daa_385774cuda3std6ranges3__45__cpo4swapE,(.L_10 - _ZN40_INTERNAL_66cf1220_4_k_cu_8c625daa_385774cuda3std6ranges3__45__cpo4swapE)
_ZN40_INTERNAL_66cf1220_4_k_cu_8c625daa_385774cuda3std6ranges3__45__cpo4swapE:
	.zero		1
.L_10:


//--------------------- .nv.constant0._ZN7cutlass13device_kernelINS_4gemm6kernel13GemmUniversalIN4cute5tupleIJiiiiEEENS1_10collective13CollectiveMmaINS1_35MainloopSm100TmaUmmaWarpSpecializedILi6ELi2ELi4ENS5_IJNS4_1CILi1EEESB_SB_EEEEENS5_IJNSA_ILi128EEESE_SE_EEENS_12float_e4m3_tENS5_IJSB_llEEENS_12float_e5m2_tENS5_IJlSB_lEEENS4_8TiledMMAINS4_8MMA_AtomIJNS4_10MMA_TraitsINS4_19SM100_MMA_F8F6F4_SSEJSG_SI_fSE_SE_NS4_17integral_constantINS4_4UMMA5MajorELSQ_1EEENSO_ISQ_LSQ_0EEENSO_INSP_7ScaleInELST_0EEESU_EEEEEENS4_6LayoutISC_NS5_IJNSA_ILi0EEESY_SY_EEEEENS5_IJNS4_10UnderscoreES11_S11_EEEEENS4_13SM90_TMA_LOADENS4_14ComposedLayoutINS4_7SwizzleILi3ELi4ELi3EEENS4_18smem_ptr_flag_bitsILi8EEENSX_INS5_IJSE_NSA_ILi8EEEEEENS5_IJSB_SE_EEEEEEEvNS4_8identityES14_NS15_IS17_S19_NSX_INS5_IJS1A_SE_EEENS5_IJSE_SB_EEEEEEEvS1F_EENS_8epilogue10collective18CollectiveEpilogueINS1L_23Sm100TmaWarpSpecializedILi2ELi2ELi64ELb0ELb0EEEJSF_NS5_IJNSX_ISE_SB_EENSX_INSA_ILi64EEESB_EEEEESG_SJ_SG_SJ_NS1L_6fusion15FusionCallbacksIS1P_NS1U_17LinearCombinationISG_fSG_fLNS_15FloatRoundStyleE2EEESF_S1T_JEEENS4_5SM1004TMEM4LOAD26SM100_TMEM_LOAD_32dp32b64xES14_NS15_INS16_ILi2ELi4ELi3EEES19_NSX_INS5_IJS1A_S1R_EEENS5_IJS1R_SB_EEEEEEENS4_39AutoVectorizingCopyWithAssumedAlignmentILi128EEENS4_14SM90_TMA_STOREES28_S2A_S2A_EEEvvEEEEvNT_6ParamsE --------------------------
	.section	.nv.constant0._ZN7cutlass13device_kernelINS_4gemm6kernel13GemmUniversalIN4cute5tupleIJiiiiEEENS1_10collective13CollectiveMmaINS1_35MainloopSm100TmaUmmaWarpSpecializedILi6ELi2ELi4ENS5_IJNS4_1CILi1EEESB_SB_EEEEENS5_IJNSA_ILi128EEESE_SE_EEENS_12float_e4m3_tENS5_IJSB_llEEENS_12float_e5m2_tENS5_IJlSB_lEEENS4_8TiledMMAINS4_8MMA_AtomIJNS4_10MMA_TraitsINS4_19SM100_MMA_F8F6F4_SSEJSG_SI_fSE_SE_NS4_17integral_constantINS4_4UMMA5MajorELSQ_1EEENSO_ISQ_LSQ_0EEENSO_INSP_7ScaleInELST_0EEESU_EEEEEENS4_6LayoutISC_NS5_IJNSA_ILi0EEESY_SY_EEEEENS5_IJNS4_10UnderscoreES11_S11_EEEEENS4_13SM90_TMA_LOADENS4_14ComposedLayoutINS4_7SwizzleILi3ELi4ELi3EEENS4_18smem_ptr_flag_bitsILi8EEENSX_INS5_IJSE_NSA_ILi8EEEEEENS5_IJSB_SE_EEEEEEEvNS4_8identityES14_NS15_IS17_S19_NSX_INS5_IJS1A_SE_EEENS5_IJSE_SB_EEEEEEEvS1F_EENS_8epilogue10collective18CollectiveEpilogueINS1L_23Sm100TmaWarpSpecializedILi2ELi2ELi64ELb0ELb0EEEJSF_NS5_IJNSX_ISE_SB_EENSX_INSA_ILi64EEESB_EEEEESG_SJ_SG_SJ_NS1L_6fusion15FusionCallbacksIS1P_NS1U_17LinearCombinationISG_fSG_fLNS_15FloatRoundStyleE2EEESF_S1T_JEEENS4_5SM1004TMEM4LOAD26SM100_TMEM_LOAD_32dp32b64xES14_NS15_INS16_ILi2ELi4ELi3EEES19_NSX_INS5_IJS1A_S1R_EEENS5_IJS1R_SB_EEEEEEENS4_39AutoVectorizingCopyWithAssumedAlignmentILi128EEENS4_14SM90_TMA_STOREES28_S2A_S2A_EEEvvEEEEvNT_6ParamsE,"a",@progbits
	.sectionflags	@""
	.align	4
.nv.constant0._ZN7cutlass13device_kernelINS_4gemm6kernel13GemmUniversalIN4cute5tupleIJiiiiEEENS1_10collective13CollectiveMmaINS1_35MainloopSm100TmaUmmaWarpSpecializedILi6ELi2ELi4ENS5_IJNS4_1CILi1EEESB_SB_EEEEENS5_IJNSA_ILi128EEESE_SE_EEENS_12float_e4m3_tENS5_IJSB_llEEENS_12float_e5m2_tENS5_IJlSB_lEEENS4_8TiledMMAINS4_8MMA_AtomIJNS4_10MMA_TraitsINS4_19SM100_MMA_F8F6F4_SSEJSG_SI_fSE_SE_NS4_17integral_constantINS4_4UMMA5MajorELSQ_1EEENSO_ISQ_LSQ_0EEENSO_INSP_7ScaleInELST_0EEESU_EEEEEENS4_6LayoutISC_NS5_IJNSA_ILi0EEESY_SY_EEEEENS5_IJNS4_10UnderscoreES11_S11_EEEEENS4_13SM90_TMA_LOADENS4_14ComposedLayoutINS4_7SwizzleILi3ELi4ELi3EEENS4_18smem_ptr_flag_bitsILi8EEENSX_INS5_IJSE_NSA_ILi8EEEEEENS5_IJSB_SE_EEEEEEEvNS4_8identityES14_NS15_IS17_S19_NSX_INS5_IJS1A_SE_EEENS5_IJSE_SB_EEEEEEEvS1F_EENS_8epilogue10collective18CollectiveEpilogueINS1L_23Sm100TmaWarpSpecializedILi2ELi2ELi64ELb0ELb0EEEJSF_NS5_IJNSX_ISE_SB_EENSX_INSA_ILi64EEESB_EEEEESG_SJ_SG_SJ_NS1L_6fusion15FusionCallbacksIS1P_NS1U_17LinearCombinationISG_fSG_fLNS_15FloatRoundStyleE2EEESF_S1T_JEEENS4_5SM1004TMEM4LOAD26SM100_TMEM_LOAD_32dp32b64xES14_NS15_INS16_ILi2ELi4ELi3EEES19_NSX_INS5_IJS1A_S1R_EEENS5_IJS1R_SB_EEEEEEENS4_39AutoVectorizingCopyWithAssumedAlignmentILi128EEENS4_14SM90_TMA_STOREES28_S2A_S2A_EEEvvEEEEvNT_6ParamsE:
	.zero		2944


//--------------------- SYMBOLS --------------------------

	.type		.nv.reservedSmem.offset0,@object
	.size		.nv.reservedSmem.offset0,0x4
	.type		.nv.reservedSmem.cap,@object
	.size		.nv.reservedSmem.cap,0x4
	.type		__assertfail,@function
